def attn_fwd(
    Q,
    K,
    V,
    Out,
    Lse,
    sm_scale,
    stride_qz,
    stride_qh,
    stride_qm,
    stride_qk,
    stride_kz,
    stride_kh,
    stride_kn,
    stride_kk,
    stride_vz,
    stride_vh,
    stride_vn,
    stride_vk,
    stride_oz,
    stride_oh,
    stride_om,
    stride_ok,
    seqlen_q,
    seqlen_k,
    BLOCK_M: tl.constexpr,
    BLOCK_N: tl.constexpr,
    HEAD_DIM: tl.constexpr,
    CAUSAL: tl.constexpr,
):
    start_m = tl.program_id(0)
    off_hz = tl.program_id(1)
    q_off = off_hz * stride_qh
    k_off = off_hz * stride_kh
    v_off = off_hz * stride_vh
    offs_m = start_m * BLOCK_M + tl.arange(0, BLOCK_M)
    offs_d = tl.arange(0, HEAD_DIM)
    offs_n = tl.arange(0, BLOCK_N)
    q_ptrs = Q + q_off + offs_m[:, None] * stride_qm + offs_d[None, :] * stride_qk
    k_ptrs = K + k_off + offs_d[:, None] * stride_kk + offs_n[None, :] * stride_kn
    v_ptrs = V + v_off + offs_n[:, None] * stride_vn + offs_d[None, :] * stride_vk
    m_i = tl.full([BLOCK_M], float("-inf"), dtype=tl.float32)
    l_i = tl.zeros([BLOCK_M], dtype=tl.float32) + 1.0
    acc = tl.zeros([BLOCK_M, HEAD_DIM], dtype=tl.float32)
    q = tl.load(q_ptrs)
    acc, l_i, m_i = _attn_fwd_inner(
        acc,
        l_i,
        m_i,
        q,
        k_ptrs,
        v_ptrs,
        sm_scale,
        stride_kn,
        stride_vn,
        start_m,
        seqlen_k,
        BLOCK_M,
        BLOCK_N,
        HEAD_DIM,
        CAUSAL,
    )
    acc = acc / l_i[:, None]
    lse = m_i + tl.math.log2(l_i) / 1.4426950408889634
    o_ptrs = (
        Out
        + off_hz * stride_oh
        + offs_m[:, None] * stride_om
        + offs_d[None, :] * stride_ok
    )
    tl.store(o_ptrs, acc.to(Out.dtype.element_ty))
    tl.store(Lse + off_hz * seqlen_q + offs_m, lse)

# config = {"BLOCK_M": 64, "BLOCK_N": 64, "HEAD_DIM": 128, "arch": "sm_100", "causal": false, "dtype": "bf16", "num_stages": 3, "num_warps": 4}
# arch = sm_100


// ===== COMPILED SASS (sm_100a) =====

	.target	sm_100a

	.elftype	@"ET_EXEC"


//--------------------- .note.nv.tkinfo           --------------------------
	.section	.note.nv.tkinfo,"",@"SHT_NOTE"
	.sectionflags	@"SHF_NOTE_NV_TKINFO"
	.tkinfo
        /*0018*/ 	.word	0x00000081
        /*0030*/ 	.string	""
        /*0030*/ 	.string	"ptxas-blackwell"
        /*0030*/ 	.string	"Cuda compilation tools, release 12.9, V12.9.86"
        /*0030*/ 	.string	"Build cuda_12.9.r12.9/compiler.36037853_0"
        /*0030*/ 	.string	"-v  -suppress-debug-info  -lineinfo  -arch sm_100a "



//--------------------- .note.nv.cuver            --------------------------
	.section	.note.nv.cuver,"",@"SHT_NOTE"
	.sectionflags	@"SHF_NOTE_NV_CUVER"
        /*0018*/ 	.short	0x0001
        /*001a*/ 	.short	0x0064
        /*001c*/ 	.short	0x0001
        /*001e*/ 	.short	0x0000
        /*0020*/ 	.short	0x0001
        /*0022*/ 	.short	0x0000


//--------------------- .nv.info                  --------------------------
	.section	.nv.info,"",@"SHT_CUDA_INFO"
	.align	4


	//----- nvinfo : EIATTR_REGCOUNT
	.align		4
        /*0000*/ 	.byte	0x04, 0x2f
        /*0002*/ 	.short	(.L_5 - .L_4)
	.align		4
.L_4:
        /*0004*/ 	.word	index@(attn_fwd)
        /*0008*/ 	.word	0x000000ff


	//----- nvinfo : EIATTR_FRAME_SIZE
	.align		4
.L_5:
        /*000c*/ 	.byte	0x04, 0x11
        /*000e*/ 	.short	(.L_7 - .L_6)
	.align		4
.L_6:
        /*0010*/ 	.word	index@($__internal_2_$__cuda_sm10x_tcgen05_guardrail_trap_unallocated_columns_being_dealloced)
        /*0014*/ 	.word	0x00000168


	//----- nvinfo : EIATTR_FRAME_SIZE
	.align		4
.L_7:
        /*0018*/ 	.byte	0x04, 0x11
        /*001a*/ 	.short	(.L_9 - .L_8)
	.align		4
.L_8:
        /*001c*/ 	.word	index@($__internal_1_$__cuda_sm10x_tcgen05_guardrail_trap_phase_invalid_during_alloc)
        /*0020*/ 	.word	0x00000168


	//----- nvinfo : EIATTR_FRAME_SIZE
	.align		4
.L_9:
        /*0024*/ 	.byte	0x04, 0x11
        /*0026*/ 	.short	(.L_11 - .L_10)
	.align		4
.L_10:
        /*0028*/ 	.word	index@($__internal_0_$__cuda_sm10x_tcgen05_guardrail_trap_col_being_dealloced_not_returned_by_alloc)
        /*002c*/ 	.word	0x00000168


	//----- nvinfo : EIATTR_FRAME_SIZE
	.align		4
.L_11:
        /*0030*/ 	.byte	0x04, 0x11
        /*0032*/ 	.short	(.L_13 - .L_12)
	.align		4
.L_12:
        /*0034*/ 	.word	index@(attn_fwd)
        /*0038*/ 	.word	0x00000168


	//----- nvinfo : EIATTR_MIN_STACK_SIZE
	.align		4
.L_13:
        /*003c*/ 	.byte	0x04, 0x12
        /*003e*/ 	.short	(.L_15 - .L_14)
	.align		4
.L_14:
        /*0040*/ 	.word	index@(attn_fwd)
        /*0044*/ 	.word	0x00000168
.L_15:


//--------------------- .nv.info.attn_fwd         --------------------------
	.section	.nv.info.attn_fwd,"",@"SHT_CUDA_INFO"
	.sectionflags	@""
	.align	4


	//----- nvinfo : EIATTR_CUDA_API_VERSION
	.align		4
        /*0000*/ 	.byte	0x04, 0x37
        /*0002*/ 	.short	(.L_17 - .L_16)
.L_16:
        /*0004*/ 	.word	0x00000081


	//----- nvinfo : EIATTR_KPARAM_INFO
	.align		4
.L_17:
        /*0008*/ 	.byte	0x04, 0x17
        /*000a*/ 	.short	(.L_19 - .L_18)
.L_18:
        /*000c*/ 	.word	0x00000000
        /*0010*/ 	.short	0x0019
        /*0012*/ 	.short	0x0080
        /*0014*/ 	.byte	0x00, 0xf4, 0x21, 0x00


	//----- nvinfo : EIATTR_KPARAM_INFO
	.align		4
.L_19:
        /*0018*/ 	.byte	0x04, 0x17
        /*001a*/ 	.short	(.L_21 - .L_20)
.L_20:
        /*001c*/ 	.word	0x00000000
        /*0020*/ 	.short	0x0018
        /*0022*/ 	.short	0x0078
        /*0024*/ 	.byte	0x00, 0xf4, 0x21, 0x00


	//----- nvinfo : EIATTR_KPARAM_INFO
	.align		4
.L_21:
        /*0028*/ 	.byte	0x04, 0x17
        /*002a*/ 	.short	(.L_23 - .L_22)
.L_22:
        /*002c*/ 	.word	0x00000000
        /*0030*/ 	.short	0x0017
        /*0032*/ 	.short	0x0070
        /*0034*/ 	.byte	0x00, 0xf0, 0x11, 0x00


	//----- nvinfo : EIATTR_KPARAM_INFO
	.align		4
.L_23:
        /*0038*/ 	.byte	0x04, 0x17
        /*003a*/ 	.short	(.L_25 - .L_24)
.L_24:
        /*003c*/ 	.word	0x00000000
        /*0040*/ 	.short	0x0016
        /*0042*/ 	.short	0x006c
        /*0044*/ 	.byte	0x00, 0xf0, 0x11, 0x00


	//----- nvinfo : EIATTR_KPARAM_INFO
	.align		4
.L_25:
        /*0048*/ 	.byte	0x04, 0x17
        /*004a*/ 	.short	(.L_27 - .L_26)
.L_26:
        /*004c*/ 	.word	0x00000000
        /*0050*/ 	.short	0x0015
        /*0052*/ 	.short	0x0068
        /*0054*/ 	.byte	0x00, 0xf0, 0x11, 0x00


	//----- nvinfo : EIATTR_KPARAM_INFO
	.align		4
.L_27:
        /*0058*/ 	.byte	0x04, 0x17
        /*005a*/ 	.short	(.L_29 - .L_28)
.L_28:
        /*005c*/ 	.word	0x00000000
        /*0060*/ 	.short	0x0014
        /*0062*/ 	.short	0x0064
        /*0064*/ 	.byte	0x00, 0xf0, 0x11, 0x00


	//----- nvinfo : EIATTR_KPARAM_INFO
	.align		4
.L_29:
        /*0068*/ 	.byte	0x04, 0x17
        /*006a*/ 	.short	(.L_31 - .L_30)
.L_30:
        /*006c*/ 	.word	0x00000000
        /*0070*/ 	.short	0x0013
        /*0072*/ 	.short	0x0060
        /*0074*/ 	.byte	0x00, 0xf0, 0x11, 0x00


	//----- nvinfo : EIATTR_KPARAM_INFO
	.align		4
.L_31:
        /*0078*/ 	.byte	0x04, 0x17
        /*007a*/ 	.short	(.L_33 - .L_32)
.L_32:
        /*007c*/ 	.word	0x00000000
        /*0080*/ 	.short	0x0012
        /*0082*/ 	.short	0x005c
        /*0084*/ 	.byte	0x00, 0xf0, 0x11, 0x00


	//----- nvinfo : EIATTR_KPARAM_INFO
	.align		4
.L_33:
        /*0088*/ 	.byte	0x04, 0x17
        /*008a*/ 	.short	(.L_35 - .L_34)
.L_34:
        /*008c*/ 	.word	0x00000000
        /*0090*/ 	.short	0x0011
        /*0092*/ 	.short	0x0058
        /*0094*/ 	.byte	0x00, 0xf0, 0x11, 0x00


	//----- nvinfo : EIATTR_KPARAM_INFO
	.align		4
.L_35:
        /*0098*/ 	.byte	0x04, 0x17
        /*009a*/ 	.short	(.L_37 - .L_36)
.L_36:
        /*009c*/ 	.word	0x00000000
        /*00a0*/ 	.short	0x0010
        /*00a2*/ 	.short	0x0054
        /*00a4*/ 	.byte	0x00, 0xf0, 0x11, 0x00


	//----- nvinfo : EIATTR_KPARAM_INFO
	.align		4
.L_37:
        /*00a8*/ 	.byte	0x04, 0x17
        /*00aa*/ 	.short	(.L_39 - .L_38)
.L_38:
        /*00ac*/ 	.word	0x00000000
        /*00b0*/ 	.short	0x000f
        /*00b2*/ 	.short	0x0050
        /*00b4*/ 	.byte	0x00, 0xf0, 0x11, 0x00


	//----- nvinfo : EIATTR_KPARAM_INFO
	.align		4
.L_39:
        /*00b8*/ 	.byte	0x04, 0x17
        /*00ba*/ 	.short	(.L_41 - .L_40)
.L_40:
        /*00bc*/ 	.word	0x00000000
        /*00c0*/ 	.short	0x000e
        /*00c2*/ 	.short	0x004c
        /*00c4*/ 	.byte	0x00, 0xf0, 0x11, 0x00


	//----- nvinfo : EIATTR_KPARAM_INFO
	.align		4
.L_41:
        /*00c8*/ 	.byte	0x04, 0x17
        /*00ca*/ 	.short	(.L_43 - .L_42)
.L_42:
        /*00cc*/ 	.word	0x00000000
        /*00d0*/ 	.short	0x000d
        /*00d2*/ 	.short	0x0048
        /*00d4*/ 	.byte	0x00, 0xf0, 0x11, 0x00


	//----- nvinfo : EIATTR_KPARAM_INFO
	.align		4
.L_43:
        /*00d8*/ 	.byte	0x04, 0x17
        /*00da*/ 	.short	(.L_45 - .L_44)
.L_44:
        /*00dc*/ 	.word	0x00000000
        /*00e0*/ 	.short	0x000c
        /*00e2*/ 	.short	0x0044
        /*00e4*/ 	.byte	0x00, 0xf0, 0x11, 0x00


	//----- nvinfo : EIATTR_KPARAM_INFO
	.align		4
.L_45:
        /*00e8*/ 	.byte	0x04, 0x17
        /*00ea*/ 	.short	(.L_47 - .L_46)
.L_46:
        /*00ec*/ 	.word	0x00000000
        /*00f0*/ 	.short	0x000b
        /*00f2*/ 	.short	0x0040
        /*00f4*/ 	.byte	0x00, 0xf0, 0x11, 0x00


	//----- nvinfo : EIATTR_KPARAM_INFO
	.align		4
.L_47:
        /*00f8*/ 	.byte	0x04, 0x17
        /*00fa*/ 	.short	(.L_49 - .L_48)
.L_48:
        /*00fc*/ 	.word	0x00000000
        /*0100*/ 	.short	0x000a
        /*0102*/ 	.short	0x003c
        /*0104*/ 	.byte	0x00, 0xf0, 0x11, 0x00


	//----- nvinfo : EIATTR_KPARAM_INFO
	.align		4
.L_49:
        /*0108*/ 	.byte	0x04, 0x17
        /*010a*/ 	.short	(.L_51 - .L_50)
.L_50:
        /*010c*/ 	.word	0x00000000
        /*0110*/ 	.short	0x0009
        /*0112*/ 	.short	0x0038
        /*0114*/ 	.byte	0x00, 0xf0, 0x11, 0x00


	//----- nvinfo : EIATTR_KPARAM_INFO
	.align		4
.L_51:
        /*0118*/ 	.byte	0x04, 0x17
        /*011a*/ 	.short	(.L_53 - .L_52)
.L_52:
        /*011c*/ 	.word	0x00000000
        /*0120*/ 	.short	0x0008
        /*0122*/ 	.short	0x0034
        /*0124*/ 	.byte	0x00, 0xf0, 0x11, 0x00


	//----- nvinfo : EIATTR_KPARAM_INFO
	.align		4
.L_53:
        /*0128*/ 	.byte	0x04, 0x17
        /*012a*/ 	.short	(.L_55 - .L_54)
.L_54:
        /*012c*/ 	.word	0x00000000
        /*0130*/ 	.short	0x0007
        /*0132*/ 	.short	0x0030
        /*0134*/ 	.byte	0x00, 0xf0, 0x11, 0x00


	//----- nvinfo : EIATTR_KPARAM_INFO
	.align		4
.L_55:
        /*0138*/ 	.byte	0x04, 0x17
        /*013a*/ 	.short	(.L_57 - .L_56)
.L_56:
        /*013c*/ 	.word	0x00000000
        /*0140*/ 	.short	0x0006
        /*0142*/ 	.short	0x002c
        /*0144*/ 	.byte	0x00, 0xf0, 0x11, 0x00


	//----- nvinfo : EIATTR_KPARAM_INFO
	.align		4
.L_57:
        /*0148*/ 	.byte	0x04, 0x17
        /*014a*/ 	.short	(.L_59 - .L_58)
.L_58:
        /*014c*/ 	.word	0x00000000
        /*0150*/ 	.short	0x0005
        /*0152*/ 	.short	0x0028
        /*0154*/ 	.byte	0x00, 0xf0, 0x11, 0x00


	//----- nvinfo : EIATTR_KPARAM_INFO
	.align		4
.L_59:
        /*0158*/ 	.byte	0x04, 0x17
        /*015a*/ 	.short	(.L_61 - .L_60)
.L_60:
        /*015c*/ 	.word	0x00000000
        /*0160*/ 	.short	0x0004
        /*0162*/ 	.short	0x0020
        /*0164*/ 	.byte	0x00, 0xf4, 0x21, 0x00


	//----- nvinfo : EIATTR_KPARAM_INFO
	.align		4
.L_61:
        /*0168*/ 	.byte	0x04, 0x17
        /*016a*/ 	.short	(.L_63 - .L_62)
.L_62:
        /*016c*/ 	.word	0x00000000
        /*0170*/ 	.short	0x0003
        /*0172*/ 	.short	0x0018
        /*0174*/ 	.byte	0x00, 0xf4, 0x21, 0x00


	//----- nvinfo : EIATTR_KPARAM_INFO
	.align		4
.L_63:
        /*0178*/ 	.byte	0x04, 0x17
        /*017a*/ 	.short	(.L_65 - .L_64)
.L_64:
        /*017c*/ 	.word	0x00000000
        /*0180*/ 	.short	0x0002
        /*0182*/ 	.short	0x0010
        /*0184*/ 	.byte	0x00, 0xf4, 0x21, 0x00


	//----- nvinfo : EIATTR_KPARAM_INFO
	.align		4
.L_65:
        /*0188*/ 	.byte	0x04, 0x17
        /*018a*/ 	.short	(.L_67 - .L_66)
.L_66:
        /*018c*/ 	.word	0x00000000
        /*0190*/ 	.short	0x0001
        /*0192*/ 	.short	0x0008
        /*0194*/ 	.byte	0x00, 0xf4, 0x21, 0x00


	//----- nvinfo : EIATTR_KPARAM_INFO
	.align		4
.L_67:
        /*0198*/ 	.byte	0x04, 0x17
        /*019a*/ 	.short	(.L_69 - .L_68)
.L_68:
        /*019c*/ 	.word	0x00000000
        /*01a0*/ 	.short	0x0000
        /*01a2*/ 	.short	0x0000
        /*01a4*/ 	.byte	0x00, 0xf4, 0x21, 0x00


	//----- nvinfo : EIATTR_AT_ENTRY_FRAGMENTS
	.align		4
.L_69:
        /*01a8*/ 	.byte	0x04, 0x4f
        /*01aa*/ 	.short	(.L_71 - .L_70)


	//   ....[0]....
.L_70:
        /*01ac*/ 	.word	0x00000004


	//----- nvinfo : EIATTR_RESERVED_SMEM_USED
	.align		4
.L_71:
        /*01b0*/ 	.byte	0x01, 0x41
	.zero		2


	//----- nvinfo : EIATTR_SPARSE_MMA_MASK
	.align		4
        /*01b4*/ 	.byte	0x03, 0x50
        /*01b6*/ 	.short	0x0000


	//----- nvinfo : EIATTR_TCGEN05_1CTA_USED
	.align		4
        /*01b8*/ 	.byte	0x01, 0x51
	.zero		2


	//----- nvinfo : EIATTR_MAXREG_COUNT
	.align		4
        /*01bc*/ 	.byte	0x03, 0x1b
        /*01be*/ 	.short	0x00ff


	//----- nvinfo : EIATTR_NUM_BARRIERS
	.align		4
        /*01c0*/ 	.byte	0x02, 0x4c
        /*01c2*/ 	.byte	0x01
	.zero		1


	//----- nvinfo : EIATTR_ANNOTATIONS
	.align		4
        /*01c4*/ 	.byte	0x04, 0x55
        /*01c6*/ 	.short	(.L_73 - .L_72)


	//   ....[0]....
.L_72:
        /*01c8*/ 	.word	0x00000001
        /*01cc*/ 	.byte	0x20, 0x1d, 0x00, 0x00, 0x01, 0x00, 0x00, 0x00, 0xb0, 0x1d, 0x00, 0x00, 0x01, 0x00, 0x00, 0x00
        /* <DEDUP_REMOVED lines=59> */
        /*058c*/ 	.byte	0xa0, 0x86, 0x00, 0x00


	//----- nvinfo : EIATTR_INT_WARP_WIDE_INSTR_OFFSETS
	.align		4
.L_73:
        /*0590*/ 	.byte	0x04, 0x31
        /*0592*/ 	.short	(.L_75 - .L_74)


	//   ....[0]....
.L_74:
        /*0594*/ 	.word	0x000018d0


	//   ....[1]....
        /*0598*/ 	.word	0x00001a30


	//   ....[2]....
        /*059c*/ 	.word	0x00003670


	//   ....[3]....
        /*05a0*/ 	.word	0x00003ae0


	//   ....[4]....
        /*05a4*/ 	.word	0x00008280


	//   ....[5]....
        /*05a8*/ 	.word	0x0000d0b0


	//   ....[6]....
        /*05ac*/ 	.word	0x0000d100


	//----- nvinfo : EIATTR_COOP_GROUP_MASK_REGIDS
	.align		4
.L_75:
        /*05b0*/ 	.byte	0x04, 0x29
        /*05b2*/ 	.short	(.L_77 - .L_76)


	//   ....[0]....
.L_76:
        /*05b4*/ 	.word	0xffffffff


	//   ....[1]....
        /*05b8*/ 	.word	0xffffffff


	//   ....[2]....
        /*05bc*/ 	.word	0xffffffff


	//   ....[3]....
        /*05c0*/ 	.word	0xffffffff


	//   ....[4]....
        /*05c4*/ 	.word	0xffffffff


	//   ....[5]....
        /*05c8*/ 	.word	0xffffffff


	//   ....[6]....
        /*05cc*/ 	.word	0xffffffff


	//   ....[7]....
        /*05d0*/ 	.word	0xffffffff


	//----- nvinfo : EIATTR_COOP_GROUP_INSTR_OFFSETS
	.align		4
.L_77:
        /*05d4*/ 	.byte	0x04, 0x28
        /*05d6*/ 	.short	(.L_79 - .L_78)


	//   ....[0]....
.L_78:
        /*05d8*/ 	.word	0x00000060


	//   ....[1]....
        /*05dc*/ 	.word	0x00000320


	//   ....[2]....
        /*05e0*/ 	.word	0x00004da0


	//   ....[3]....
        /*05e4*/ 	.word	0x00005890


	//   ....[4]....
        /*05e8*/ 	.word	0x00008a00


	//   ....[5]....
        /*05ec*/ 	.word	0x00009240


	//   ....[6]....
        /*05f0*/ 	.word	0x0000cf40


	//   ....[7]....
        /*05f4*/ 	.word	0x0000d1b0


	//----- nvinfo : EIATTR_VRC_CTA_INIT_COUNT
	.align		4
.L_79:
        /*05f8*/ 	.byte	0x02, 0x4a
        /*05fa*/ 	.byte	0x80
	.zero		1


	//----- nvinfo : EIATTR_MBARRIER_INSTR_OFFSETS
	.align		4
        /*05fc*/ 	.byte	0x04, 0x39
        /*05fe*/ 	.short	(.L_81 - .L_80)


	//   ....[0]....
.L_80:
        /*0600*/ 	.word	0x00002000
        /*0604*/ 	.word	0x000000ff
        /*0608*/ 	.word	0x00000000
        /*060c*/ 	.short	0x0100
        /*060e*/ 	.byte	0x43
	.zero		1


	//   ....[1]....
        /*0610*/ 	.word	0x000036a0
        /*0614*/ 	.word	0x000000ff
        /*0618*/ 	.word	0x00010008
        /*061c*/ 	.short	0x0100
        /*061e*/ 	.byte	0x40
	.zero		1


	//   ....[2]....
        /*0620*/ 	.word	0x00003dd0
        /*0624*/ 	.word	0x000000ff
        /*0628*/ 	.word	0x00008000
        /*062c*/ 	.short	0x0100
        /*062e*/ 	.byte	0x40
	.zero		1


	//   ....[3]....
        /*0630*/ 	.word	0x00004180
        /*0634*/ 	.word	0x000000ff
        /*0638*/ 	.word	0x00008000
        /*063c*/ 	.short	0x010a
        /*063e*/ 	.byte	0x40
	.zero		1


	//   ....[4]....
        /*0640*/ 	.word	0x00004330
        /*0644*/ 	.word	0x000000ff
        /*0648*/ 	.word	0x00008000
        /*064c*/ 	.short	0x0108
        /*064e*/ 	.byte	0x40
	.zero		1


	//   ....[5]....
        /*0650*/ 	.word	0x00008460
        /*0654*/ 	.word	0x000000ff
        /*0658*/ 	.word	0x00010010
        /*065c*/ 	.short	0x0100
        /*065e*/ 	.byte	0x40
	.zero		1


	//   ....[6]....
        /*0660*/ 	.word	0x00008680
        /*0664*/ 	.word	0x000000ff
        /*0668*/ 	.word	0x00010010
        /*066c*/ 	.short	0x010a
        /*066e*/ 	.byte	0x40
	.zero		1


	//   ....[7]....
        /*0670*/ 	.word	0x000086e0
        /*0674*/ 	.word	0x000000ff
        /*0678*/ 	.word	0x00010010
        /*067c*/ 	.short	0x0108
        /*067e*/ 	.byte	0x40
	.zero		1


	//   ....[8]....
        /*0680*/ 	.word	0x00009160
        /*0684*/ 	.word	0x000000ff
        /*0688*/ 	.word	0x00000000
        /*068c*/ 	.short	0x010a
        /*068e*/ 	.byte	0x43
	.zero		1


	//   ....[9]....
        /*0690*/ 	.word	0x0000a970
        /*0694*/ 	.word	0x000000ff
        /*0698*/ 	.word	0x00000000
        /*069c*/ 	.short	0x010a
        /*069e*/ 	.byte	0x43
	.zero		1


	//   ....[10]....
        /*06a0*/ 	.word	0x0000ab20
        /*06a4*/ 	.word	0x000000ff
        /*06a8*/ 	.word	0x00010000
        /*06ac*/ 	.short	0x0108
        /*06ae*/ 	.byte	0x40
	.zero		1


	//   ....[11]....
        /*06b0*/ 	.word	0x0000ac30
        /*06b4*/ 	.word	0x000000ff
        /*06b8*/ 	.word	0x00010008
        /*06bc*/ 	.short	0x0108
        /*06be*/ 	.byte	0x40
	.zero		1


	//   ....[12]....
        /*06c0*/ 	.word	0x0000d1d0
        /*06c4*/ 	.word	0x000000ff
        /*06c8*/ 	.word	0x00008000
        /*06cc*/ 	.short	0x010a
        /*06ce*/ 	.byte	0x40
	.zero		1


	//   ....[13]....
        /*06d0*/ 	.word	0x0000d200
        /*06d4*/ 	.word	0x000000ff
        /*06d8*/ 	.word	0x00010010
        /*06dc*/ 	.short	0x010a
        /*06de*/ 	.byte	0x40
	.zero		1


	//   ....[14]....
        /*06e0*/ 	.word	0x0000d230
        /*06e4*/ 	.word	0x000000ff
        /*06e8*/ 	.word	0x00000000
        /*06ec*/ 	.short	0x010a
        /*06ee*/ 	.byte	0x43
	.zero		1


	//   ....[15]....
        /*06f0*/ 	.word	0x0000d260
        /*06f4*/ 	.word	0x000000ff
        /*06f8*/ 	.word	0x00000000
        /*06fc*/ 	.short	0x010a
        /*06fe*/ 	.byte	0x43
	.zero		1


	//----- nvinfo : EIATTR_NUM_MBARRIERS
	.align		4
.L_81:
        /*0700*/ 	.byte	0x03, 0x38
        /*0702*/ 	.short	0xffff


	//----- nvinfo : EIATTR_EXIT_INSTR_OFFSETS
	.align		4
        /*0704*/ 	.byte	0x04, 0x1c
        /*0706*/ 	.short	(.L_83 - .L_82)


	//   ....[0]....
.L_82:
        /*0708*/ 	.word	0x0000d1c0


	//----- nvinfo : EIATTR_REQNTID
	.align		4
.L_83:
        /*070c*/ 	.byte	0x04, 0x10
        /*070e*/ 	.short	(.L_85 - .L_84)
.L_84:
        /*0710*/ 	.word	0x00000080
        /*0714*/ 	.word	0x00000001
        /*0718*/ 	.word	0x00000001


	//----- nvinfo : EIATTR_CRS_STACK_SIZE
	.align		4
.L_85:
        /*071c*/ 	.byte	0x04, 0x1e
        /*071e*/ 	.short	(.L_87 - .L_86)
.L_86:
        /*0720*/ 	.word	0x00000000


	//----- nvinfo : EIATTR_CBANK_PARAM_SIZE
	.align		4
.L_87:
        /*0724*/ 	.byte	0x03, 0x19
        /*0726*/ 	.short	0x0088


	//----- nvinfo : EIATTR_PARAM_CBANK
	.align		4
        /*0728*/ 	.byte	0x04, 0x0a
        /*072a*/ 	.short	(.L_89 - .L_88)
	.align		4
.L_88:
        /*072c*/ 	.word	index@(.nv.constant0.attn_fwd)
        /*0730*/ 	.short	0x0380
        /*0732*/ 	.short	0x0088


	//----- nvinfo : EIATTR_SW_WAR
	.align		4
.L_89:
        /*0734*/ 	.byte	0x04, 0x36
        /*0736*/ 	.short	(.L_91 - .L_90)
.L_90:
        /*0738*/ 	.word	0x00000008
.L_91:


//--------------------- .nv.compat                --------------------------
	.section	.nv.compat,"",@"SHT_CUDA_COMPAT_INFO"
	.align	4
        /*0000*/ 	.byte	0x02, 0x02, 0x02, 0x00, 0x02, 0x05, 0x05, 0x00, 0x02, 0x03, 0x00, 0x00, 0x02, 0x06, 0x01, 0x00


//--------------------- .nv.callgraph             --------------------------
	.section	.nv.callgraph,"",@"SHT_CUDA_CALLGRAPH"
	.align	4
	.sectionentsize	8
	.align		4
        /*0000*/ 	.word	0x00000000
	.align		4
        /*0004*/ 	.word	0xffffffff
	.align		4
        /*0008*/ 	.word	0x00000000
	.align		4
        /*000c*/ 	.word	0xfffffffe
	.align		4
        /*0010*/ 	.word	0x00000000
	.align		4
        /*0014*/ 	.word	0xfffffffd
	.align		4
        /*0018*/ 	.word	0x00000000
	.align		4
        /*001c*/ 	.word	0xfffffffc


//--------------------- .nv.constant4             --------------------------
	.section	.nv.constant4,"a",@progbits
	.align	8
	.align		8
.nv.constant4:
        /*0000*/ 	.dword	_$_str


//--------------------- .text.attn_fwd            --------------------------
	.section	.text.attn_fwd,"ax",@progbits
	.align	128
        .global         attn_fwd
        .type           attn_fwd,@function
        .size           attn_fwd,(.L_x_28 - attn_fwd)
        .other          attn_fwd,@"STO_CUDA_ENTRY STV_DEFAULT"
attn_fwd:
.text.attn_fwd:
[----:B------:R-:W0:Y:S01]  /*0000*/  LDC R1, c[0x0][0x37c] ;  /* 0x0000df00ff017b82 */ /* 0x000e220000000800 */
[----:B------:R-:W1:Y:S01]  /*0010*/  S2R R0, SR_TID.X ;  /* 0x0000000000007919 */ /* 0x000e620000002100 */
[----:B0-----:R-:W-:Y:S01]  /*0020*/  VIADD R1, R1, 0xfffffe98 ;  /* 0xfffffe9801017836 */ /* 0x001fe20000000000 */
[----:B-1----:R-:W-:-:S13]  /*0030*/  ISETP.GE.U32.AND P0, PT, R0, 0x20, PT ;  /* 0x000000200000780c */ /* 0x002fda0003f06070 */
[----:B------:R-:W-:Y:S05]  /*0040*/  @P0 BRA `(.L_x_0) ;  /* 0x0000000000b80947 */ /* 0x000fea0003800000 */
[----:B------:R-:W0:Y:S01]  /*0050*/  S2UR UR6, SR_CgaCtaId ;  /* 0x00000000000679c3 */ /* 0x000e220000008800 */
[----:B------:R-:W-:Y:S01]  /*0060*/  NOP ;  /* 0x0000000000007918 */ /* 0x000fe20000000000 */
[----:B------:R-:W-:Y:S02]  /*0070*/  UMOV UR4, 0x40 ;  /* 0x0000004000047882 */ /* 0x000fe40000000000 */
[----:B0-----:R-:W-:-:S09]  /*0080*/  ULEA UR4, UR6, UR4, 0x18 ;  /* 0x0000000406047291 */ /* 0x001fd2000f8ec0ff */
[----:B------:R-:W0:Y:S01]  /*0090*/  LDS.U8 R0, [UR4] ;  /* 0x00000004ff007984 */ /* 0x000e220008000000 */
[----:B------:R-:W-:Y:S02]  /*00a0*/  UMOV UR4, 0x400 ;  /* 0x0000040000047882 */ /* 0x000fe40000000000 */
[----:B------:R-:W-:Y:S01]  /*00b0*/  ULEA UR4, UR6, UR4, 0x18 ;  /* 0x0000000406047291 */ /* 0x000fe2000f8ec0ff */
[----:B0-----:R-:W-:-:S13]  /*00c0*/  ISETP.NE.AND P1, PT, R0, RZ, PT ;  /* 0x000000ff0000720c */ /* 0x001fda0003f25270 */
[----:B------:R-:W-:Y:S05]  /*00d0*/  @P1 BRA `(.L_x_1) ;  /* 0x00000000007c1947 */ /* 0x000fea0003800000 */
[----:B------:R-:W-:-:S13]  /*00e0*/  ELECT P1, URZ, PT ;  /* 0x0000000000ff782f */ /* 0x000fda0003820000 */
[----:B------:R-:W-:Y:S05]  /*00f0*/  @!P1 BRA `(.L_x_2) ;  /* 0x0000000000849947 */ /* 0x000fea0003800000 */
[----:B------:R-:W-:Y:S01]  /*0100*/  UMOV UR5, 0x8 ;  /* 0x0000000800057882 */ /* 0x000fe20000000000 */
[----:B------:R-:W-:Y:S02]  /*0110*/  HFMA2 R5, -RZ, RZ, 0, 1.5199184417724609375e-05 ;  /* 0x000000ffff057431 */ /* 0x000fe400000001ff */
[----:B------:R-:W-:Y:S02]  /*0120*/  IMAD.MOV.U32 R4, RZ, RZ, 0x1 ;  /* 0x00000001ff047424 */ /* 0x000fe400078e00ff */
[----:B------:R-:W-:Y:S04]  /*0130*/  DEPBAR.LE SB0, 0x36 ;  /* 0x00008d800000791a */ /* 0x000fe80000000000 */
[----:B------:R-:W0:Y:S02]  /*0140*/  UTCATOMSWS.FIND_AND_SET.ALIGN UP0, UR5, UR5 ;  /* 0x00000005000575e3 */ /* 0x000e240008000800 */
[----:B0-----:R-:W-:-:S04]  /*0150*/  PLOP3.LUT P1, PT, PT, PT, UP0, 0x80, 0x8 ;  /* 0x000000000008781c */ /* 0x001fc80003f2f008 */
[----:B------:R-:W-:-:S04]  /*0160*/  SEL R0, RZ, 0xffffffff, !P1 ;  /* 0xffffffffff007807 */ /* 0x000fc80004800000 */
[----:B------:R-:W-:Y:S01]  /*0170*/  ISETP.NE.AND P1, PT, R0, RZ, PT ;  /* 0x000000ff0000720c */ /* 0x000fe20003f25270 */
[----:B------:R-:W-:-:S12]  /*0180*/  IMAD.U32 R0, RZ, RZ, UR5 ;  /* 0x00000005ff007e24 */ /* 0x000fd8000f8e00ff */
[----:B------:R-:W-:Y:S05]  /*0190*/  @P1 BRA `(.L_x_3) ;  /* 0x0000000000241947 */ /* 0x000fea0003800000 */
.L_x_4:
[----:B------:R-:W-:Y:S05]  /*01a0*/  NANOSLEEP 0x64 ;  /* 0x000000640000795d */ /* 0x000fea0003800000 */
[----:B------:R-:W-:-:S05]  /*01b0*/  UMOV UR5, 0x8 ;  /* 0x0000000800057882 */ /* 0x000fca0000000000 */
[----:B------:R-:W-:Y:S04]  /*01c0*/  DEPBAR.LE SB0, 0x36 ;  /* 0x00008d800000791a */ /* 0x000fe80000000000 */
[----:B------:R-:W0:Y:S02]  /*01d0*/  UTCATOMSWS.FIND_AND_SET.ALIGN UP0, UR5, UR5 ;  /* 0x00000005000575e3 */ /* 0x000e240008000800 */
[----:B0-----:R-:W-:-:S04]  /*01e0*/  PLOP3.LUT P1, PT, PT, PT, UP0, 0x80, 0x8 ;  /* 0x000000000008781c */ /* 0x001fc80003f2f008 */
[----:B------:R-:W-:-:S04]  /*01f0*/  SEL R0, RZ, 0xffffffff, !P1 ;  /* 0xffffffffff007807 */ /* 0x000fc80004800000 */
[----:B------:R-:W-:Y:S01]  /*0200*/  ISETP.NE.AND P1, PT, R0, RZ, PT ;  /* 0x000000ff0000720c */ /* 0x000fe20003f25270 */
[----:B------:R-:W-:-:S12]  /*0210*/  IMAD.U32 R0, RZ, RZ, UR5 ;  /* 0x00000005ff007e24 */ /* 0x000fd8000f8e00ff */
[----:B------:R-:W-:Y:S05]  /*0220*/  @!P1 BRA `(.L_x_4) ;  /* 0xfffffffc00dc9947 */ /* 0x000fea000383ffff */
.L_x_3:
[----:B------:R-:W-:Y:S01]  /*0230*/  IADD3 R3, PT, PT, R0, 0x10, RZ ;  /* 0x0000001000037810 */ /* 0x000fe20007ffe0ff */
[----:B------:R-:W-:Y:S01]  /*0240*/  UMOV UR5, 0x50 ;  /* 0x0000005000057882 */ /* 0x000fe20000000000 */
[----:B------:R-:W-:Y:S01]  /*0250*/  SHF.L.U32 R2, R5, R0, RZ ;  /* 0x0000000005027219 */ /* 0x000fe200000006ff */
[----:B------:R-:W-:Y:S01]  /*0260*/  ULEA UR5, UR6, UR5, 0x18 ;  /* 0x0000000506057291 */ /* 0x000fe2000f8ec0ff */
[----:B------:R-:W-:Y:S01]  /*0270*/  SHF.L.U32 R3, R4, R3, RZ ;  /* 0x0000000304037219 */ /* 0x000fe200000006ff */
[----:B------:R-:W-:-:S03]  /*0280*/  IMAD.SHL.U32 R0, R0, 0x20, RZ ;  /* 0x0000002000007824 */ /* 0x000fc600078e00ff */
[----:B------:R-:W-:-:S05]  /*0290*/  LOP3.LUT R2, R3, R2, RZ, 0xfc, !PT ;  /* 0x0000000203027212 */ /* 0x000fca00078efcff */
[----:B------:R0:W-:Y:S04]  /*02a0*/  ATOMS.OR RZ, [UR5], R2 ;  /* 0x00000002ffff798c */ /* 0x0001e8000b000005 */
[----:B------:R0:W-:Y:S01]  /*02b0*/  STS [UR4], R0 ;  /* 0x00000000ff007988 */ /* 0x0001e20008000804 */
[----:B------:R-:W-:Y:S05]  /*02c0*/  BRA `(.L_x_2) ;  /* 0x0000000000107947 */ /* 0x000fea0003800000 */
.L_x_1:
[----:B------:R-:W-:Y:S01]  /*02d0*/  IMAD.MOV.U32 R0, RZ, RZ, -0x1 ;  /* 0xffffffffff007424 */ /* 0x000fe200078e00ff */
[----:B------:R-:W-:-:S04]  /*02e0*/  MOV R2, 0x310 ;  /* 0x0000031000027802 */ /* 0x000fc80000000f00 */
[----:B------:R0:W-:Y:S03]  /*02f0*/  STS [UR4], R0 ;  /* 0x00000000ff007988 */ /* 0x0001e60008000804 */
[----:B0-----:R-:W-:Y:S05]  /*0300*/  CALL.REL.NOINC `($__internal_1_$__cuda_sm10x_tcgen05_guardrail_trap_phase_invalid_during_alloc) ;  /* 0x000000cc00ec7944 */ /* 0x001fea0003c00000 */
.L_x_2:
[----:B------:R-:W-:Y:S05]  /*0310*/  WARPSYNC.ALL ;  /* 0x0000000000007948 */ /* 0x000fea0003800000 */
[----:B------:R-:W-:Y:S01]  /*0320*/  NOP ;  /* 0x0000000000007918 */ /* 0x000fe20000000000 */
.L_x_0:
[----:B------:R-:W1:Y:S01]  /*0330*/  S2R R84, SR_TID.X ;  /* 0x0000000000547919 */ /* 0x000e620000002100 */
[----:B------:R-:W2:Y:S01]  /*0340*/  S2UR UR7, SR_CTAID.Y ;  /* 0x00000000000779c3 */ /* 0x000ea20000002600 */
[----:B------:R-:W2:Y:S01]  /*0350*/  LDCU.64 UR4, c[0x0][0x3b0] ;  /* 0x00007600ff0477ac */ /* 0x000ea20008000a00 */
[----:B------:R-:W3:Y:S01]  /*0360*/  S2R R5, SR_CTAID.X ;  /* 0x0000000000057919 */ /* 0x000ee20000002500 */
[----:B------:R-:W-:Y:S01]  /*0370*/  UMOV UR64, 0x400 ;  /* 0x0000040000407882 */ /* 0x000fe20000000000 */
[----:B------:R-:W4:Y:S04]  /*0380*/  LDCU.64 UR8, c[0x0][0x358] ;  /* 0x00006b00ff0877ac */ /* 0x000f280008000a00 */
[----:B------:R-:W0:Y:S08]  /*0390*/  LDC.64 R6, c[0x0][0x380] ;  /* 0x0000e000ff067b82 */ /* 0x000e300000000a00 */
[----:B------:R-:W4:Y:S08]  /*03a0*/  LDC R3, c[0x0][0x3b8] ;  /* 0x0000ee00ff037b82 */ /* 0x000f300000000800 */
[----:B------:R-:W0:Y:S01]  /*03b0*/  S2UR UR6, SR_CgaCtaId ;  /* 0x00000000000679c3 */ /* 0x000e220000008800 */
[----:B--2---:R-:W-:-:S04]  /*03c0*/  UIMAD UR4, UR7, UR4, URZ ;  /* 0x00000004070472a4 */ /* 0x004fc8000f8e02ff */
[----:B------:R-:W-:Y:S01]  /*03d0*/  USHF.L.U32 UR10, UR4, 0x1, URZ ;  /* 0x00000001040a7899 */ /* 0x000fe200080006ff */
[----:B-1----:R-:W-:Y:S02]  /*03e0*/  LOP3.LUT R36, R84, 0x3f, RZ, 0xc0, !PT ;  /* 0x0000003f54247812 */ /* 0x002fe400078ec0ff */
[----:B------:R-:W1:Y:S01]  /*03f0*/  LDC.64 R76, c[0x0][0x3c0] ;  /* 0x0000f000ff4c7b82 */ /* 0x000e620000000a00 */
[----:B------:R-:W-:Y:S02]  /*0400*/  SHF.R.U32.HI R4, RZ, 0x6, R84 ;  /* 0x00000006ff047819 */ /* 0x000fe40000011654 */
[----:B0--3--:R-:W-:Y:S02]  /*0410*/  LEA R0, R5, R36, 0x6 ;  /* 0x0000002405007211 */ /* 0x009fe400078e30ff */
[----:B------:R-:W-:-:S03]  /*0420*/  SGXT.U32 R4, R4, 0x1 ;  /* 0x000000010404781a */ /* 0x000fc60000000000 */
[----:B------:R-:W-:Y:S01]  /*0430*/  IMAD R2, R0, UR5, RZ ;  /* 0x0000000500027c24 */ /* 0x000fe2000f8e02ff */
[----:B------:R-:W-:Y:S01]  /*0440*/  UIMAD.WIDE UR4, UR4, 0x2, URZ ;  /* 0x00000002040478a5 */ /* 0x000fe2000f8e02ff */
[----:B------:R-:W0:Y:S02]  /*0450*/  LDC.64 R82, c[0x0][0x388] ;  /* 0x0000e200ff527b82 */ /* 0x000e240000000a00 */
[C---:B------:R-:W-:Y:S02]  /*0460*/  IMAD.SHL.U32 R5, R2.reuse, 0x2, RZ ;  /* 0x0000000202057824 */ /* 0x040fe400078e00ff */
[----:B------:R-:W-:Y:S01]  /*0470*/  IMAD.HI R2, R2, 0x2, RZ ;  /* 0x0000000202027827 */ /* 0x000fe200078e02ff */
[----:B------:R-:W-:-:S03]  /*0480*/  ULEA UR64, UR6, UR64, 0x18 ;  /* 0x0000004006407291 */ /* 0x000fc6000f8ec0ff */
[----:B------:R-:W-:Y:S01]  /*0490*/  BAR.SYNC.DEFER_BLOCKING 0x0 ;  /* 0x0000000000007b1d */ /* 0x000fe20000010000 */
[----:B------:R-:W-:Y:S01]  /*04a0*/  IADD3 R0, P1, P2, R5, UR10, R6 ;  /* 0x0000000a05007c10 */ /* 0x000fe2000fa3e006 */
[----:B----4-:R-:W-:-:S03]  /*04b0*/  IMAD R5, R4, R3, RZ ;  /* 0x0000000304057224 */ /* 0x010fc600078e02ff */
[----:B------:R-:W-:Y:S01]  /*04c0*/  IADD3.X R2, PT, PT, R2, UR5, R7, P1, P2 ;  /* 0x0000000502027c10 */ /* 0x000fe20008fe4407 */
[----:B------:R-:W-:Y:S01]  /*04d0*/  IMAD R7, R3, 0x2, R5 ;  /* 0x0000000203077824 */ /* 0x000fe200078e0205 */
[----:B------:R-:W-:Y:S01]  /*04e0*/  LEA R8, P1, R5, R0, 0x1 ;  /* 0x0000000005087211 */ /* 0x000fe200078208ff */
[----:B------:R-:W2:Y:S03]  /*04f0*/  LDCU UR4, c[0x0][0x3c8] ;  /* 0x00007900ff0477ac */ /* 0x000ea60008000800 */
[----:B------:R-:W-:Y:S02]  /*0500*/  LEA R13, R3, R7, 0x1 ;  /* 0x00000007030d7211 */ /* 0x000fe400078e08ff */
[----:B------:R-:W-:Y:S02]  /*0510*/  LEA.HI.X.SX32 R9, R5, R2, 0x1, P1 ;  /* 0x0000000205097211 */ /* 0x000fe400008f0eff */
[-C--:B------:R-:W-:Y:S01]  /*0520*/  LEA R12, P1, R13, R0.reuse, 0x1 ;  /* 0x000000000d0c7211 */ /* 0x080fe200078208ff */
[----:B------:R-:W-:Y:S01]  /*0530*/  IMAD R15, R3, 0x2, R13 ;  /* 0x00000002030f7824 */ /* 0x000fe200078e020d */
[----:B------:R-:W-:-:S03]  /*0540*/  LEA R10, P2, R7, R0, 0x1 ;  /* 0x00000000070a7211 */ /* 0x000fc600078408ff */
[----:B------:R-:W-:Y:S01]  /*0550*/  IMAD R17, R3, 0x2, R15 ;  /* 0x0000000203117824 */ /* 0x000fe200078e020f */
[----:B------:R-:W3:Y:S01]  /*0560*/  LDS R64, [UR64] ;  /* 0x00000040ff407984 */ /* 0x000ee20008000800 */
[-C--:B------:R-:W-:Y:S02]  /*0570*/  LEA.HI.X.SX32 R13, R13, R2.reuse, 0x1, P1 ;  /* 0x000000020d0d7211 */ /* 0x080fe400008f0eff */
[----:B------:R-:W-:Y:S01]  /*0580*/  LEA.HI.X.SX32 R11, R7, R2, 0x1, P2 ;  /* 0x00000002070b7211 */ /* 0x000fe200010f0eff */
[----:B------:R-:W-:Y:S01]  /*0590*/  BAR.SYNC.DEFER_BLOCKING 0x0 ;  /* 0x0000000000007b1d */ /* 0x000fe20000010000 */
[----:B------:R-:W-:Y:S02]  /*05a0*/  LEA R19, R3, R17, 0x1 ;  /* 0x0000001103137211 */ /* 0x000fe400078e08ff */
[----:B------:R-:W-:-:S03]  /*05b0*/  LEA R14, P1, R15, R0, 0x1 ;  /* 0x000000000f0e7211 */ /* 0x000fc600078208ff */
[----:B------:R-:W-:Y:S01]  /*05c0*/  IMAD R21, R3, 0x2, R19 ;  /* 0x0000000203157824 */ /* 0x000fe200078e0213 */
[----:B------:R-:W-:-:S03]  /*05d0*/  LEA.HI.X.SX32 R15, R15, R2, 0x1, P1 ;  /* 0x000000020f0f7211 */ /* 0x000fc600008f0eff */
[----:B------:R-:W-:Y:S01]  /*05e0*/  IMAD R23, R3, 0x2, R21 ;  /* 0x0000000203177824 */ /* 0x000fe200078e0215 */
[----:B------:R-:W-:-:S04]  /*05f0*/  LEA R16, P1, R17, R0, 0x1 ;  /* 0x0000000011107211 */ /* 0x000fc800078208ff */
[----:B------:R-:W-:Y:S02]  /*0600*/  LEA R25, R3, R23, 0x1 ;  /* 0x0000001703197211 */ /* 0x000fe400078e08ff */
[----:B------:R-:W-:Y:S02]  /*0610*/  LEA.HI.X.SX32 R17, R17, R2, 0x1, P1 ;  /* 0x0000000211117211 */ /* 0x000fe400008f0eff */
[C---:B------:R-:W-:Y:S01]  /*0620*/  LEA R18, P1, R19.reuse, R0, 0x1 ;  /* 0x0000000013127211 */ /* 0x040fe200078208ff */
[----:B------:R4:W5:Y:S03]  /*0630*/  LDG.E.U16 R7, desc[UR8][R12.64] ;  /* 0x000000080c077981 */ /* 0x000966000c1e1500 */
[----:B------:R-:W-:Y:S02]  /*0640*/  LEA.HI.X.SX32 R19, R19, R2, 0x1, P1 ;  /* 0x0000000213137211 */ /* 0x000fe400008f0eff */
[----:B------:R-:W-:Y:S01]  /*0650*/  LEA R20, P1, R21, R0, 0x1 ;  /* 0x0000000015147211 */ /* 0x000fe200078208ff */
[----:B------:R-:W5:Y:S04]  /*0660*/  LDG.E.U16 R5, desc[UR8][R8.64] ;  /* 0x0000000808057981 */ /* 0x000f68000c1e1500 */
[----:B------:R-:W5:Y:S01]  /*0670*/  LDG.E.U16 R6, desc[UR8][R10.64] ;  /* 0x000000080a067981 */ /* 0x000f62000c1e1500 */
[----:B----4-:R-:W-:Y:S01]  /*0680*/  IMAD R13, R3, 0x2, R25 ;  /* 0x00000002030d7824 */ /* 0x010fe200078e0219 */
[----:B------:R-:W-:-:S02]  /*0690*/  LEA.HI.X.SX32 R21, R21, R2, 0x1, P1 ;  /* 0x0000000215157211 */ /* 0x000fc400008f0eff */
[----:B------:R4:W5:Y:S01]  /*06a0*/  LDG.E.U16 R8, desc[UR8][R14.64] ;  /* 0x000000080e087981 */ /* 0x000962000c1e1500 */
[-C--:B------:R-:W-:Y:S02]  /*06b0*/  LEA R24, P1, R25, R0.reuse, 0x1 ;  /* 0x0000000019187211 */ /* 0x080fe400078208ff */
[----:B------:R-:W-:Y:S01]  /*06c0*/  LEA R22, P2, R23, R0, 0x1 ;  /* 0x0000000017167211 */ /* 0x000fe200078408ff */
[----:B------:R0:W5:Y:S04]  /*06d0*/  LDG.E.U16 R9, desc[UR8][R16.64] ;  /* 0x0000000810097981 */ /* 0x000168000c1e1500 */
[----:B------:R0:W5:Y:S01]  /*06e0*/  LDG.E.U16 R10, desc[UR8][R18.64] ;  /* 0x00000008120a7981 */ /* 0x000162000c1e1500 */
[----:B----4-:R-:W-:Y:S01]  /*06f0*/  IMAD R15, R3, 0x2, R13 ;  /* 0x00000002030f7824 */ /* 0x010fe200078e020d */
[----:B------:R-:W-:-:S02]  /*0700*/  LEA.HI.X.SX32 R25, R25, R2, 0x1, P1 ;  /* 0x0000000219197211 */ /* 0x000fc400008f0eff */
[----:B------:R-:W5:Y:S02]  /*0710*/  LDG.E.U16 R11, desc[UR8][R20.64] ;  /* 0x00000008140b7981 */ /* 0x000f64000c1e1500 */
[----:B------:R-:W-:Y:S02]  /*0720*/  LEA R27, R3, R15, 0x1 ;  /* 0x0000000f031b7211 */ /* 0x000fe400078e08ff */
[----:B------:R-:W-:Y:S02]  /*0730*/  LEA.HI.X.SX32 R23, R23, R2, 0x1, P2 ;  /* 0x0000000217177211 */ /* 0x000fe400010f0eff */
[----:B0-----:R-:W-:Y:S01]  /*0740*/  LEA R16, P1, R13, R0, 0x1 ;  /* 0x000000000d107211 */ /* 0x001fe200078208ff */
[----:B------:R-:W-:Y:S02]  /*0750*/  IMAD R29, R3, 0x2, R27 ;  /* 0x00000002031d7824 */ /* 0x000fe400078e021b */
[----:B------:R0:W5:Y:S01]  /*0760*/  LDG.E.U16 R12, desc[UR8][R22.64] ;  /* 0x00000008160c7981 */ /* 0x000162000c1e1500 */
[----:B------:R-:W-:-:S02]  /*0770*/  LEA.HI.X.SX32 R17, R13, R2, 0x1, P1 ;  /* 0x000000020d117211 */ /* 0x000fc400008f0eff */
[C---:B------:R-:W-:Y:S01]  /*0780*/  LEA R18, P1, R15.reuse, R0, 0x1 ;  /* 0x000000000f127211 */ /* 0x040fe200078208ff */
[----:B------:R4:W5:Y:S03]  /*0790*/  LDG.E.U16 R13, desc[UR8][R24.64] ;  /* 0x00000008180d7981 */ /* 0x000966000c1e1500 */
[----:B------:R-:W-:Y:S01]  /*07a0*/  LEA.HI.X.SX32 R19, R15, R2, 0x1, P1 ;  /* 0x000000020f137211 */ /* 0x000fe200008f0eff */
[----:B------:R1:W5:Y:S01]  /*07b0*/  LDG.E.U16 R14, desc[UR8][R16.64] ;  /* 0x00000008100e7981 */ /* 0x000362000c1e1500 */
[----:B0-----:R-:W-:Y:S01]  /*07c0*/  IMAD R23, R3, 0x2, R29 ;  /* 0x0000000203177824 */ /* 0x001fe200078e021d */
[----:B------:R-:W-:Y:S02]  /*07d0*/  LEA R20, P1, R29, R0, 0x1 ;  /* 0x000000001d147211 */ /* 0x000fe400078208ff */
[----:B------:R0:W5:Y:S02]  /*07e0*/  LDG.E.U16 R15, desc[UR8][R18.64] ;  /* 0x00000008120f7981 */ /* 0x000164000c1e1500 */
[----:B----4-:R-:W-:-:S02]  /*07f0*/  LEA R25, R3, R23, 0x1 ;  /* 0x0000001703197211 */ /* 0x010fc400078e08ff */
[----:B------:R-:W-:Y:S02]  /*0800*/  LEA.HI.X.SX32 R21, R29, R2, 0x1, P1 ;  /* 0x000000021d157211 */ /* 0x000fe400008f0eff */
[-C--:B------:R-:W-:Y:S01]  /*0810*/  LEA R22, P1, R23, R0.reuse, 0x1 ;  /* 0x0000000017167211 */ /* 0x080fe200078208ff */
[----:B------:R-:W-:Y:S01]  /*0820*/  IMAD R29, R3, 0x2, R25 ;  /* 0x00000002031d7824 */ /* 0x000fe200078e0219 */
[----:B------:R-:W-:Y:S01]  /*0830*/  LEA R26, P2, R27, R0, 0x1 ;  /* 0x000000001b1a7211 */ /* 0x000fe200078408ff */
[----:B------:R-:W5:Y:S01]  /*0840*/  LDG.E.U16 R33, desc[UR8][R20.64] ;  /* 0x0000000814217981 */ /* 0x000f62000c1e1500 */
[-C--:B------:R-:W-:Y:S01]  /*0850*/  LEA.HI.X.SX32 R23, R23, R2.reuse, 0x1, P1 ;  /* 0x0000000217177211 */ /* 0x080fe200008f0eff */
[----:B------:R-:W-:Y:S01]  /*0860*/  IMAD R31, R3, 0x2, R29 ;  /* 0x00000002031f7824 */ /* 0x000fe200078e021d */
[----:B------:R-:W-:Y:S02]  /*0870*/  LEA.HI.X.SX32 R27, R27, R2, 0x1, P2 ;  /* 0x000000021b1b7211 */ /* 0x000fe400010f0eff */
[-C--:B-1----:R-:W-:Y:S01]  /*0880*/  LEA R16, P1, R25, R0.reuse, 0x1 ;  /* 0x0000000019107211 */ /* 0x082fe200078208ff */
[----:B------:R-:W5:Y:S01]  /*0890*/  LDG.E.U16 R30, desc[UR8][R22.64] ;  /* 0x00000008161e7981 */ /* 0x000f62000c1e1500 */
[----:B------:R-:W-:-:S02]  /*08a0*/  LEA R24, P2, R29, R0, 0x1 ;  /* 0x000000001d187211 */ /* 0x000fc400078408ff */
[----:B------:R-:W-:Y:S01]  /*08b0*/  LEA.HI.X.SX32 R17, R25, R2, 0x1, P1 ;  /* 0x0000000219117211 */ /* 0x000fe200008f0eff */
[----:B------:R1:W5:Y:S01]  /*08c0*/  LDG.E.U16 R28, desc[UR8][R26.64] ;  /* 0x000000081a1c7981 */ /* 0x000362000c1e1500 */
[----:B0-----:R-:W-:Y:S02]  /*08d0*/  LEA R18, P1, R31, R0, 0x1 ;  /* 0x000000001f127211 */ /* 0x001fe400078208ff */
[-C--:B------:R-:W-:Y:S01]  /*08e0*/  LEA.HI.X.SX32 R25, R29, R2.reuse, 0x1, P2 ;  /* 0x000000021d197211 */ /* 0x080fe200010f0eff */
[----:B------:R0:W5:Y:S01]  /*08f0*/  LDG.E.U16 R32, desc[UR8][R16.64] ;  /* 0x0000000810207981 */ /* 0x000162000c1e1500 */
[----:B------:R-:W-:-:S03]  /*0900*/  LEA.HI.X.SX32 R19, R31, R2, 0x1, P1 ;  /* 0x000000021f137211 */ /* 0x000fc600008f0eff */
[----:B------:R4:W5:Y:S01]  /*0910*/  LDG.E.U16 R34, desc[UR8][R24.64] ;  /* 0x0000000818227981 */ /* 0x000962000c1e1500 */
[----:B-1----:R-:W-:-:S03]  /*0920*/  LEA R27, R3, R31, 0x1 ;  /* 0x0000001f031b7211 */ /* 0x002fc600078e08ff */
[----:B------:R1:W5:Y:S01]  /*0930*/  LDG.E.U16 R35, desc[UR8][R18.64] ;  /* 0x0000000812237981 */ /* 0x000362000c1e1500 */
[----:B------:R-:W-:Y:S01]  /*0940*/  LEA R20, P1, R27, R0, 0x1 ;  /* 0x000000001b147211 */ /* 0x000fe200078208ff */
[----:B------:R-:W-:-:S03]  /*0950*/  IMAD R29, R3, 0x2, R27 ;  /* 0x00000002031d7824 */ /* 0x000fc600078e021b */
[----:B------:R-:W-:Y:S01]  /*0960*/  LEA.HI.X.SX32 R21, R27, R2, 0x1, P1 ;  /* 0x000000021b157211 */ /* 0x000fe200008f0eff */
[----:B------:R-:W-:Y:S01]  /*0970*/  IMAD R27, R3, 0x2, R29 ;  /* 0x00000002031b7824 */ /* 0x000fe200078e021d */
[----:B------:R-:W-:-:S03]  /*0980*/  LEA R22, P1, R29, R0, 0x1 ;  /* 0x000000001d167211 */ /* 0x000fc600078208ff */
[----:B------:R1:W5:Y:S01]  /*0990*/  LDG.E.U16 R37, desc[UR8][R20.64] ;  /* 0x0000000814257981 */ /* 0x000362000c1e1500 */
[----:B------:R-:W-:Y:S02]  /*09a0*/  LEA R31, R3, R27, 0x1 ;  /* 0x0000001b031f7211 */ /* 0x000fe400078e08ff */
[----:B------:R-:W-:Y:S02]  /*09b0*/  LEA.HI.X.SX32 R23, R29, R2, 0x1, P1 ;  /* 0x000000021d177211 */ /* 0x000fe400008f0eff */
[-C--:B0-----:R-:W-:Y:S01]  /*09c0*/  LEA R16, P1, R31, R0.reuse, 0x1 ;  /* 0x000000001f107211 */ /* 0x081fe200078208ff */
[----:B----4-:R-:W-:Y:S01]  /*09d0*/  IMAD R25, R3, 0x2, R31 ;  /* 0x0000000203197824 */ /* 0x010fe200078e021f */
[----:B------:R-:W-:Y:S01]  /*09e0*/  LEA R26, P2, R27, R0, 0x1 ;  /* 0x000000001b1a7211 */ /* 0x000fe200078408ff */
[----:B------:R0:W5:Y:S01]  /*09f0*/  LDG.E.U16 R38, desc[UR8][R22.64] ;  /* 0x0000000816267981 */ /* 0x000162000c1e1500 */
[----:B------:R-:W-:Y:S01]  /*0a00*/  LEA.HI.X.SX32 R17, R31, R2, 0x1, P1 ;  /* 0x000000021f117211 */ /* 0x000fe200008f0eff */
[----:B------:R-:W-:Y:S01]  /*0a10*/  IMAD R29, R3, 0x2, R25 ;  /* 0x00000002031d7824 */ /* 0x000fe200078e0219 */
[----:B-1----:R-:W-:-:S02]  /*0a20*/  LEA R18, P1, R25, R0, 0x1 ;  /* 0x0000000019127211 */ /* 0x002fc400078208ff */
[-C--:B------:R-:W-:Y:S01]  /*0a30*/  LEA.HI.X.SX32 R27, R27, R2.reuse, 0x1, P2 ;  /* 0x000000021b1b7211 */ /* 0x080fe200010f0eff */
[----:B------:R-:W5:Y:S01]  /*0a40*/  LDG.E.U16 R41, desc[UR8][R16.64] ;  /* 0x0000000810297981 */ /* 0x000f62000c1e1500 */
[----:B------:R-:W-:Y:S02]  /*0a50*/  LEA.HI.X.SX32 R19, R25, R2, 0x1, P1 ;  /* 0x0000000219137211 */ /* 0x000fe400008f0eff */
[----:B------:R-:W-:Y:S01]  /*0a60*/  LEA R25, R3, R29, 0x1 ;  /* 0x0000001d03197211 */ /* 0x000fe200078e08ff */
[----:B------:R1:W5:Y:S01]  /*0a70*/  LDG.E.U16 R39, desc[UR8][R26.64] ;  /* 0x000000081a277981 */ /* 0x000362000c1e1500 */
[----:B------:R-:W-:-:S03]  /*0a80*/  LEA R20, P1, R29, R0, 0x1 ;  /* 0x000000001d147211 */ /* 0x000fc600078208ff */
[----:B------:R-:W-:Y:S01]  /*0a90*/  IMAD R31, R3, 0x2, R25 ;  /* 0x00000002031f7824 */ /* 0x000fe200078e0219 */
[----:B------:R-:W-:Y:S01]  /*0aa0*/  LEA.HI.X.SX32 R21, R29, R2, 0x1, P1 ;  /* 0x000000021d157211 */ /* 0x000fe200008f0eff */
[----:B------:R4:W5:Y:S03]  /*0ab0*/  LDG.E.U16 R40, desc[UR8][R18.64] ;  /* 0x0000000812287981 */ /* 0x000966000c1e1500 */
[-C--:B0-----:R-:W-:Y:S01]  /*0ac0*/  LEA R22, P1, R31, R0.reuse, 0x1 ;  /* 0x000000001f167211 */ /* 0x081fe200078208ff */
[----:B-1----:R-:W-:Y:S01]  /*0ad0*/  IMAD R27, R3, 0x2, R31 ;  /* 0x00000002031b7824 */ /* 0x002fe200078e021f */
[----:B------:R-:W-:Y:S01]  /*0ae0*/  LEA R24, P2, R25, R0, 0x1 ;  /* 0x0000000019187211 */ /* 0x000fe200078408ff */
[----:B------:R0:W5:Y:S01]  /*0af0*/  LDG.E.U16 R42, desc[UR8][R20.64] ;  /* 0x00000008142a7981 */ /* 0x000162000c1e1500 */
[----:B------:R-:W-:Y:S02]  /*0b00*/  LEA.HI.X.SX32 R23, R31, R2, 0x1, P1 ;  /* 0x000000021f177211 */ /* 0x000fe400008f0eff */
[----:B------:R-:W-:-:S02]  /*0b10*/  LEA R16, P1, R27, R0, 0x1 ;  /* 0x000000001b107211 */ /* 0x000fc400078208ff */
[----:B------:R-:W-:Y:S01]  /*0b20*/  LEA R29, R3, R27, 0x1 ;  /* 0x0000001b031d7211 */ /* 0x000fe200078e08ff */
[----:B------:R-:W5:Y:S01]  /*0b30*/  LDG.E.U16 R45, desc[UR8][R22.64] ;  /* 0x00000008162d7981 */ /* 0x000f62000c1e1500 */
[----:B------:R-:W-:-:S03]  /*0b40*/  LEA.HI.X.SX32 R17, R27, R2, 0x1, P1 ;  /* 0x000000021b117211 */ /* 0x000fc600008f0eff */
[----:B------:R-:W-:Y:S01]  /*0b50*/  IMAD R27, R3, 0x2, R29 ;  /* 0x00000002031b7824 */ /* 0x000fe200078e021d */
[----:B------:R-:W-:Y:S01]  /*0b60*/  LEA.HI.X.SX32 R25, R25, R2, 0x1, P2 ;  /* 0x0000000219197211 */ /* 0x000fe200010f0eff */
[----:B------:R-:W5:Y:S01]  /*0b70*/  LDG.E.U16 R44, desc[UR8][R16.64] ;  /* 0x00000008102c7981 */ /* 0x000f62000c1e1500 */
[----:B----4-:R-:W-:Y:S01]  /*0b80*/  LEA R18, P1, R29, R0, 0x1 ;  /* 0x000000001d127211 */ /* 0x010fe200078208ff */
[----:B------:R-:W-:Y:S02]  /*0b90*/  IMAD R31, R3, 0x2, R27 ;  /* 0x00000002031f7824 */ /* 0x000fe400078e021b */
[----:B------:R1:W5:Y:S01]  /*0ba0*/  LDG.E.U16 R43, desc[UR8][R24.64] ;  /* 0x00000008182b7981 */ /* 0x000362000c1e1500 */
[----:B------:R-:W-:Y:S02]  /*0bb0*/  LEA.HI.X.SX32 R19, R29, R2, 0x1, P1 ;  /* 0x000000021d137211 */ /* 0x000fe400008f0eff */
[-C--:B0-----:R-:W-:Y:S02]  /*0bc0*/  LEA R20, P1, R31, R0.reuse, 0x1 ;  /* 0x000000001f147211 */ /* 0x081fe400078208ff */
[----:B------:R-:W-:Y:S01]  /*0bd0*/  LEA R26, P2, R27, R0, 0x1 ;  /* 0x000000001b1a7211 */ /* 0x000fe200078408ff */
[----:B------:R0:W5:Y:S01]  /*0be0*/  LDG.E.U16 R46, desc[UR8][R18.64] ;  /* 0x00000008122e7981 */ /* 0x000162000c1e1500 */
[----:B------:R-:W-:-:S02]  /*0bf0*/  LEA.HI.X.SX32 R21, R31, R2, 0x1, P1 ;  /* 0x000000021f157211 */ /* 0x000fc400008f0eff */
[----:B-1----:R-:W-:Y:S02]  /*0c00*/  LEA R25, R3, R31, 0x1 ;  /* 0x0000001f03197211 */ /* 0x002fe400078e08ff */
[----:B------:R-:W-:Y:S01]  /*0c10*/  LEA.HI.X.SX32 R27, R27, R2, 0x1, P2 ;  /* 0x000000021b1b7211 */ /* 0x000fe200010f0eff */
[----:B------:R-:W5:Y:S01]  /*0c20*/  LDG.E.U16 R49, desc[UR8][R20.64] ;  /* 0x0000000814317981 */ /* 0x000f62000c1e1500 */
[----:B------:R-:W-:Y:S01]  /*0c30*/  LEA R22, P1, R25, R0, 0x1 ;  /* 0x0000000019167211 */ /* 0x000fe200078208ff */
[----:B------:R-:W-:Y:S02]  /*0c40*/  IMAD R29, R3, 0x2, R25 ;  /* 0x00000002031d7824 */ /* 0x000fe400078e0219 */
[----:B------:R1:W5:Y:S01]  /*0c50*/  LDG.E.U16 R47, desc[UR8][R26.64] ;  /* 0x000000081a2f7981 */ /* 0x000362000c1e1500 */
[----:B------:R-:W-:Y:S01]  /*0c60*/  LEA.HI.X.SX32 R23, R25, R2, 0x1, P1 ;  /* 0x0000000219177211 */ /* 0x000fe200008f0eff */
[----:B------:R-:W-:Y:S01]  /*0c70*/  IMAD R25, R3, 0x2, R29 ;  /* 0x0000000203197824 */ /* 0x000fe200078e021d */
[----:B------:R-:W-:-:S03]  /*0c80*/  LEA R16, P1, R29, R0, 0x1 ;  /* 0x000000001d107211 */ /* 0x000fc600078208ff */
[----:B------:R4:W5:Y:S01]  /*0c90*/  LDG.E.U16 R48, desc[UR8][R22.64] ;  /* 0x0000000816307981 */ /* 0x000962000c1e1500 */
[----:B------:R-:W-:Y:S02]  /*0ca0*/  LEA R31, R3, R25, 0x1 ;  /* 0x00000019031f7211 */ /* 0x000fe400078e08ff */
[----:B------:R-:W-:Y:S02]  /*0cb0*/  LEA.HI.X.SX32 R17, R29, R2, 0x1, P1 ;  /* 0x000000021d117211 */ /* 0x000fe400008f0eff */
[-C--:B0-----:R-:W-:Y:S01]  /*0cc0*/  LEA R18, P1, R31, R0.reuse, 0x1 ;  /* 0x000000001f127211 */ /* 0x081fe200078208ff */
[----:B-1----:R-:W-:Y:S01]  /*0cd0*/  IMAD R27, R3, 0x2, R31 ;  /* 0x00000002031b7824 */ /* 0x002fe200078e021f */
[----:B------:R-:W-:Y:S01]  /*0ce0*/  LEA R24, P2, R25, R0, 0x1 ;  /* 0x0000000019187211 */ /* 0x000fe200078408ff */
[----:B------:R0:W5:Y:S01]  /*0cf0*/  LDG.E.U16 R50, desc[UR8][R16.64] ;  /* 0x0000000810327981 */ /* 0x000162000c1e1500 */
[----:B------:R-:W-:Y:S01]  /*0d00*/  LEA.HI.X.SX32 R19, R31, R2, 0x1, P1 ;  /* 0x000000021f137211 */ /* 0x000fe200008f0eff */
[----:B------:R-:W-:Y:S01]  /*0d10*/  IMAD R29, R3, 0x2, R27 ;  /* 0x00000002031d7824 */ /* 0x000fe200078e021b */
[----:B------:R-:W-:-:S02]  /*0d20*/  LEA R20, P1, R27, R0, 0x1 ;  /* 0x000000001b147211 */ /* 0x000fc400078208ff */
[-C--:B------:R-:W-:Y:S01]  /*0d30*/  LEA.HI.X.SX32 R25, R25, R2.reuse, 0x1, P2 ;  /* 0x0000000219197211 */ /* 0x080fe200010f0eff */
[----:B------:R-:W5:Y:S01]  /*0d40*/  LDG.E.U16 R53, desc[UR8][R18.64] ;  /* 0x0000000812357981 */ /* 0x000f62000c1e1500 */
[----:B------:R-:W-:Y:S02]  /*0d50*/  LEA.HI.X.SX32 R21, R27, R2, 0x1, P1 ;  /* 0x000000021b157211 */ /* 0x000fe400008f0eff */
[----:B------:R-:W-:Y:S01]  /*0d60*/  LEA R27, R3, R29, 0x1 ;  /* 0x0000001d031b7211 */ /* 0x000fe200078e08ff */
[----:B------:R1:W5:Y:S01]  /*0d70*/  LDG.E.U16 R51, desc[UR8][R24.64] ;  /* 0x0000000818337981 */ /* 0x000362000c1e1500 */
[----:B----4-:R-:W-:-:S03]  /*0d80*/  LEA R22, P1, R29, R0, 0x1 ;  /* 0x000000001d167211 */ /* 0x010fc600078208ff */
        /* <DEDUP_REMOVED lines=98> */
[----:B------:R4:W5:Y:S02]  /*13b0*/  LDG.E.U16 R80, desc[UR8][R16.64] ;  /* 0x0000000810507981 */ /* 0x000964000c1e1500 */
[----:B------:R-:W-:Y:S01]  /*13c0*/  IMAD R29, R3, 0x2, R31 ;  /* 0x00000002031d7824 */ /* 0x000fe200078e021f */
[-C--:B0-----:R-:W-:Y:S01]  /*13d0*/  LEA R20, P1, R31, R0.reuse, 0x1 ;  /* 0x000000001f147211 */ /* 0x081fe200078208ff */
[----:B------:R-:W-:Y:S01]  /*13e0*/  IMAD R76, R76, UR7, RZ ;  /* 0x000000074c4c7c24 */ /* 0x000fe2000f8e02ff */
[----:B------:R-:W-:Y:S01]  /*13f0*/  LEA R26, P2, R27, R0, 0x1 ;  /* 0x000000001b1a7211 */ /* 0x000fe200078408ff */
[----:B------:R0:W5:Y:S01]  /*1400*/  LDG.E.U16 R18, desc[UR8][R18.64] ;  /* 0x0000000812127981 */ /* 0x000162000c1e1500 */
[----:B-1----:R-:W-:Y:S02]  /*1410*/  LEA R25, R3, R29, 0x1 ;  /* 0x0000001d03197211 */ /* 0x002fe400078e08ff */
[----:B------:R-:W-:-:S02]  /*1420*/  LEA.HI.X.SX32 R21, R31, R2, 0x1, P1 ;  /* 0x000000021f157211 */ /* 0x000fc400008f0eff */
[----:B------:R-:W-:Y:S01]  /*1430*/  LEA R22, P1, R29, R0, 0x1 ;  /* 0x000000001d167211 */ /* 0x000fe200078208ff */
[----:B------:R-:W-:Y:S01]  /*1440*/  IMAD R3, R3, 0x2, R25 ;  /* 0x0000000203037824 */ /* 0x000fe200078e0219 */
[-C--:B------:R-:W-:Y:S02]  /*1450*/  LEA.HI.X.SX32 R27, R27, R2.reuse, 0x1, P2 ;  /* 0x000000021b1b7211 */ /* 0x080fe400010f0eff */
[----:B------:R-:W-:Y:S01]  /*1460*/  LEA.HI.X.SX32 R23, R29, R2, 0x1, P1 ;  /* 0x000000021d177211 */ /* 0x000fe200008f0eff */
[----:B------:R-:W5:Y:S01]  /*1470*/  LDG.E.U16 R21, desc[UR8][R20.64] ;  /* 0x0000000814157981 */ /* 0x000f62000c1e1500 */
[-C--:B------:R-:W-:Y:S02]  /*1480*/  LEA R24, P2, R25, R0.reuse, 0x1 ;  /* 0x0000000019187211 */ /* 0x080fe400078408ff */
[----:B----4-:R-:W-:Y:S01]  /*1490*/  LEA R16, P1, R3, R0, 0x1 ;  /* 0x0000000003107211 */ /* 0x010fe200078208ff */
[----:B------:R-:W5:Y:S01]  /*14a0*/  LDG.E.U16 R26, desc[UR8][R26.64] ;  /* 0x000000081a1a7981 */ /* 0x000f62000c1e1500 */
[----:B------:R-:W-:-:S02]  /*14b0*/  LOP3.LUT R0, R84, 0x7f, RZ, 0xc0, !PT ;  /* 0x0000007f54007812 */ /* 0x000fc400078ec0ff */
[-C--:B------:R-:W-:Y:S01]  /*14c0*/  LEA.HI.X.SX32 R17, R3, R2.reuse, 0x1, P1 ;  /* 0x0000000203117211 */ /* 0x080fe200008f0eff */
[----:B------:R-:W5:Y:S02]  /*14d0*/  LDG.E.U16 R22, desc[UR8][R22.64] ;  /* 0x0000000816167981 */ /* 0x000f64000c1e1500 */
[----:B--2---:R-:W-:Y:S01]  /*14e0*/  IMAD R0, R0, UR4, RZ ;  /* 0x0000000400007c24 */ /* 0x004fe2000f8e02ff */
[----:B------:R-:W-:Y:S01]  /*14f0*/  LEA.HI.X.SX32 R25, R25, R2, 0x1, P2 ;  /* 0x0000000219197211 */ /* 0x000fe200010f0eff */
[----:B------:R1:W5:Y:S01]  /*1500*/  LDG.E.U16 R16, desc[UR8][R16.64] ;  /* 0x0000000810107981 */ /* 0x000362000c1e1500 */
[----:B------:R-:W-:Y:S01]  /*1510*/  LOP3.LUT R68, R84, 0x3f, RZ, 0xc0, !PT ;  /* 0x0000003f54447812 */ /* 0x000fe200078ec0ff */
[----:B------:R-:W-:Y:S01]  /*1520*/  IMAD.SHL.U32 R2, R0, 0x2, RZ ;  /* 0x0000000200027824 */ /* 0x000fe200078e00ff */
[----:B------:R-:W-:Y:S01]  /*1530*/  SHF.L.U32 R3, R76, 0x1, RZ ;  /* 0x000000014c037819 */ /* 0x000fe200000006ff */
[----:B------:R-:W-:Y:S01]  /*1540*/  IMAD.HI R0, R0, 0x2, RZ ;  /* 0x0000000200007827 */ /* 0x000fe200078e02ff */
[--C-:B0-----:R-:W-:Y:S01]  /*1550*/  SHF.R.U32.HI R19, RZ, 0x5, R84.reuse ;  /* 0x00000005ff137819 */ /* 0x101fe20000011654 */
[----:B------:R0:W5:Y:S01]  /*1560*/  LDG.E.U16 R24, desc[UR8][R24.64] ;  /* 0x0000000818187981 */ /* 0x000162000c1e1500 */
[----:B------:R-:W-:Y:S01]  /*1570*/  IADD3 R2, P1, P2, R2, R82, R3 ;  /* 0x0000005202027210 */ /* 0x000fe20007a3e003 */
[----:B------:R-:W-:Y:S01]  /*1580*/  IMAD.HI R76, R76, 0x2, RZ ;  /* 0x000000024c4c7827 */ /* 0x000fe200078e02ff */
[----:B-1----:R-:W-:-:S03]  /*1590*/  SHF.R.S32.HI R17, RZ, 0x6, R84 ;  /* 0x00000006ff117819 */ /* 0x002fc60000011454 */
[----:B------:R-:W-:Y:S01]  /*15a0*/  IMAD.SHL.U32 R68, R68, 0x2, RZ ;  /* 0x0000000244447824 */ /* 0x000fe200078e00ff */
[----:B------:R-:W-:Y:S02]  /*15b0*/  R2UR UR47, R19 ;  /* 0x00000000132f72ca */ /* 0x000fe400000e0000 */
[----:B------:R-:W-:Y:S02]  /*15c0*/  SGXT R17, R17, 0x1 ;  /* 0x000000011111781a */ /* 0x000fe40000000200 */
[----:B---3--:R-:W-:Y:S02]  /*15d0*/  R2UR UR65, R64 ;  /* 0x00000000404172ca */ /* 0x008fe400000e0000 */
[----:B------:R-:W-:Y:S02]  /*15e0*/  IADD3.X R3, PT, PT, R0, R83, R76, P1, P2 ;  /* 0x0000005300037210 */ /* 0x000fe40000fe444c */
[----:B------:R-:W-:Y:S01]  /*15f0*/  LOP3.LUT R0, R68, 0x90, R17, 0x78, !PT ;  /* 0x0000009044007812 */ /* 0x000fe200078e7811 */
[----:B0-----:R-:W-:Y:S10]  /*1600*/  @P0 BRA `(.L_x_5) ;  /* 0x0000000000180947 */ /* 0x001ff40003800000 */
[----:B------:R-:W-:Y:S01]  /*1610*/  ELECT P1, URZ, PT ;  /* 0x0000000000ff782f */ /* 0x000fe20003820000 */
[----:B------:R-:W-:Y:S01]  /*1620*/  IMAD.MOV.U32 R17, RZ, RZ, 0x1 ;  /* 0x00000001ff117424 */ /* 0x000fe200078e00ff */
[----:B------:R-:W-:Y:S01]  /*1630*/  UMOV UR4, 0x40 ;  /* 0x0000004000047882 */ /* 0x000fe20000000000 */
[----:B------:R-:W-:Y:S01]  /*1640*/  UVIRTCOUNT.DEALLOC.SMPOOL 0x80 ;  /* 0x000000800000784c */ /* 0x000fe20000000000 */
[----:B------:R-:W-:-:S09]  /*1650*/  ULEA UR4, UR6, UR4, 0x18 ;  /* 0x0000000406047291 */ /* 0x000fd2000f8ec0ff */
[----:B------:R0:W-:Y:S03]  /*1660*/  @P1 STS.U8 [UR4], R17 ;  /* 0x00000011ff001988 */ /* 0x0001e60008000004 */
.L_x_5:
[C---:B------:R-:W-:Y:S01]  /*1670*/  LOP3.LUT R23, R0.reuse, 0x20, RZ, 0x3c, !PT ;  /* 0x0000002000177812 */ /* 0x040fe200078e3cff */
[----:B-----5:R1:W-:Y:S01]  /*1680*/  STS.U16 [R0+UR64], R5 ;  /* 0x0000000500007988 */ /* 0x0203e20008000440 */
[C---:B0-----:R-:W-:Y:S01]  /*1690*/  LOP3.LUT R17, R0.reuse, 0x40, RZ, 0x3c, !PT ;  /* 0x0000004000117812 */ /* 0x041fe200078e3cff */
[----:B------:R-:W0:Y:S01]  /*16a0*/  LDC R27, c[0x0][0x3c4] ;  /* 0x0000f100ff1b7b82 */ /* 0x000e220000000800 */
[----:B------:R-:W-:Y:S01]  /*16b0*/  USHF.L.U32 UR4, UR47, 0x15, URZ ;  /* 0x000000152f047899 */ /* 0x000fe200080006ff */
[----:B------:R-:W-:Y:S04]  /*16c0*/  STS.U16 [R0+UR64+0x400], R9 ;  /* 0x0004000900007988 */ /* 0x000fe80008000440 */
[----:B------:R0:W-:Y:S04]  /*16d0*/  STS.U16 [R0+UR64+0x800], R13 ;  /* 0x0008000d00007988 */ /* 0x0001e80008000440 */
[----:B------:R-:W-:Y:S01]  /*16e0*/  STS.U16 [R0+UR64+0xc00], R33 ;  /* 0x000c002100007988 */ /* 0x000fe20008000440 */
[----:B-1----:R-:W-:-:S03]  /*16f0*/  LOP3.LUT R5, R0, 0x60, RZ, 0x3c, !PT ;  /* 0x0000006000057812 */ /* 0x002fc600078e3cff */
[----:B------:R-:W-:Y:S04]  /*1700*/  STS.U16 [R0+UR64+0x1000], R35 ;  /* 0x0010002300007988 */ /* 0x000fe80008000440 */
        /* <DEDUP_REMOVED lines=10> */
[----:B------:R-:W-:Y:S01]  /*17b0*/  STS.U16 [R0+UR64+0x3c00], R21 ;  /* 0x003c001500007988 */ /* 0x000fe20008000440 */
[C---:B------:R-:W-:Y:S01]  /*17c0*/  IMAD R109, R77.reuse, 0x6, RZ ;  /* 0x000000064d6d7824 */ /* 0x040fe200078e02ff */
[----:B------:R-:W-:Y:S01]  /*17d0*/  ULOP3.LUT UR4, UR4, 0x600000, URZ, 0xc0, !UPT ;  /* 0x0060000004047892 */ /* 0x000fe2000f8ec0ff */
[----:B------:R-:W-:Y:S01]  /*17e0*/  LOP3.LUT P1, RZ, R84, 0x7f, RZ, 0xc0, !PT ;  /* 0x0000007f54ff7812 */ /* 0x000fe2000782c0ff */
[----:B------:R1:W-:Y:S01]  /*17f0*/  STS.U16 [R23+UR64+0x100], R6 ;  /* 0x0001000617007988 */ /* 0x0003e20008000440 */
[C---:B------:R-:W-:Y:S01]  /*1800*/  IMAD R145, R77.reuse, 0x21, RZ ;  /* 0x000000214d917824 */ /* 0x040fe200078e02ff */
[----:B------:R-:W-:Y:S01]  /*1810*/  UMOV UR5, 0x1 ;  /* 0x0000000100057882 */ /* 0x000fe20000000000 */
[C---:B------:R-:W-:Y:S01]  /*1820*/  IMAD R187, R77.reuse, 0x42, RZ ;  /* 0x000000424dbb7824 */ /* 0x040fe200078e02ff */
[----:B------:R2:W-:Y:S01]  /*1830*/  STS.U16 [R23+UR64+0x500], R10 ;  /* 0x0005000a17007988 */ /* 0x0005e20008000440 */
[----:B------:R-:W-:Y:S01]  /*1840*/  IMAD R149, R77, 0x23, RZ ;  /* 0x000000234d957824 */ /* 0x000fe200078e02ff */
[----:B0-----:R-:W-:Y:S01]  /*1850*/  SHF.L.U32 R13, R27, 0x3, RZ ;  /* 0x000000031b0d7819 */ /* 0x001fe200000006ff */
[C---:B------:R-:W-:Y:S01]  /*1860*/  IMAD R123, R77.reuse, 0x12, RZ ;  /* 0x000000124d7b7824 */ /* 0x040fe200078e02ff */
[----:B------:R-:W-:Y:S01]  /*1870*/  STS.U16 [R23+UR64+0x900], R14 ;  /* 0x0009000e17007988 */ /* 0x000fe20008000440 */
[C---:B------:R-:W-:Y:S01]  /*1880*/  IMAD R127, R77.reuse, 0x14, RZ ;  /* 0x000000144d7f7824 */ /* 0x040fe200078e02ff */
[----:B------:R-:W-:Y:S01]  /*1890*/  UIADD3 UR66, UPT, UPT, UR65, UR4, URZ ;  /* 0x0000000441427290 */ /* 0x000fe2000fffe0ff */
[C---:B------:R-:W-:Y:S01]  /*18a0*/  IMAD R105, R77.reuse, 0x3, RZ ;  /* 0x000000034d697824 */ /* 0x040fe200078e02ff */
[----:B------:R-:W-:Y:S01]  /*18b0*/  STS.U16 [R23+UR64+0xd00], R30 ;  /* 0x000d001e17007988 */ /* 0x000fe20008000440 */
[C---:B------:R-:W-:Y:S01]  /*18c0*/  IMAD R111, R77.reuse, 0x9, RZ ;  /* 0x000000094d6f7824 */ /* 0x040fe200078e02ff */
[----:B------:R-:W-:Y:S01]  /*18d0*/  VOTEU.ALL UP0, P1 ;  /* 0x0000000000ff7886 */ /* 0x000fe20000800000 */
[----:B------:R-:W-:Y:S01]  /*18e0*/  IMAD R131, R77, 0x16, RZ ;  /* 0x000000164d837824 */ /* 0x000fe200078e02ff */
[----:B------:R-:W-:Y:S01]  /*18f0*/  STS.U16 [R23+UR64+0x1100], R37 ;  /* 0x0011002517007988 */ /* 0x000fe20008000440 */
[-C--:B-1----:R-:W-:Y:S01]  /*1900*/  LEA R6, P3, R27, R2.reuse, 0x6 ;  /* 0x000000021b067211 */ /* 0x082fe200078630ff */
[----:B------:R-:W-:Y:S01]  /*1910*/  IMAD R113, R77, 0xa, RZ ;  /* 0x0000000a4d717824 */ /* 0x000fe200078e02ff */
[----:B--2---:R-:W-:Y:S01]  /*1920*/  LEA R10, P5, R27, R2, 0x2 ;  /* 0x000000021b0a7211 */ /* 0x004fe200078a10ff */
[----:B------:R-:W-:Y:S01]  /*1930*/  STS.U16 [R23+UR64+0x1500], R40 ;  /* 0x0015002817007988 */ /* 0x000fe20008000440 */
[C---:B------:R-:W-:Y:S01]  /*1940*/  IMAD R151, R77.reuse, 0x24, RZ ;  /* 0x000000244d977824 */ /* 0x040fe200078e02ff */
[----:B------:R-:W-:Y:S01]  /*1950*/  UIADD3 UR67, UPT, UPT, UR64, 0x10000, URZ ;  /* 0x0001000040437890 */ /* 0x000fe2000fffe0ff */
[C---:B------:R-:W-:Y:S01]  /*1960*/  IMAD R115, R77.reuse, 0xb, RZ ;  /* 0x0000000b4d737824 */ /* 0x040fe200078e02ff */
[----:B------:R-:W-:Y:S01]  /*1970*/  STS.U16 [R23+UR64+0x1900], R44 ;  /* 0x0019002c17007988 */ /* 0x000fe20008000440 */
[----:B------:R-:W-:Y:S01]  /*1980*/  IMAD R147, R77, 0x22, RZ ;  /* 0x000000224d937824 */ /* 0x000fe200078e02ff */
[----:B------:R-:W-:-:S04]  /*1990*/  @!UP0 UIADD3 UR10, UPT, UPT, -UR5, 0x100000, URZ ;  /* 0x00100000050a8890 */ /* 0x000fc8000fffe1ff */
[----:B------:R-:W-:Y:S02]  /*19a0*/  @!UP0 USHF.L.U32 UR11, UR10, 0xb, URZ ;  /* 0x0000000b0a0b8899 */ /* 0x000fe400080006ff */
[----:B------:R-:W-:Y:S01]  /*19b0*/  @!UP0 USHF.L.U32 UR10, UR10, 0x1, URZ ;  /* 0x000000010a0a8899 */ /* 0x000fe200080006ff */
[C---:B------:R-:W-:Y:S01]  /*19c0*/  IMAD R95, R77.reuse, 0x26, RZ ;  /* 0x000000264d5f7824 */ /* 0x040fe200078e02ff */
[----:B------:R-:W-:Y:S01]  /*19d0*/  STS.U16 [R23+UR64+0x1d00], R48 ;  /* 0x001d003017007988 */ /* 0x000fe20008000440 */
[C---:B------:R-:W-:Y:S01]  /*19e0*/  IMAD R121, R77.reuse, 0x11, RZ ;  /* 0x000000114d797824 */ /* 0x040fe200078e02ff */
[----:B------:R-:W0:Y:S01]  /*19f0*/  LDCU UR6, c[0x0][0x3f0] ;  /* 0x00007e00ff0677ac */ /* 0x000e220008000800 */
[C---:B------:R-:W-:Y:S01]  /*1a00*/  IMAD R155, R77.reuse, 0x28, RZ ;  /* 0x000000284d9b7824 */ /* 0x040fe200078e02ff */
[----:B------:R-:W-:Y:S01]  /*1a10*/  STS.U16 [R23+UR64+0x2100], R52 ;  /* 0x0021003417007988 */ /* 0x000fe20008000440 */
[C---:B------:R-:W-:Y:S01]  /*1a20*/  IMAD R167, R77.reuse, 0x30, RZ ;  /* 0x000000304da77824 */ /* 0x040fe200078e02ff */
[----:B------:R-:W-:Y:S01]  /*1a30*/  VOTEU.ALL UP1, P1 ;  /* 0x0000000000ff7886 */ /* 0x000fe20000820000 */
[C---:B------:R-:W-:Y:S01]  /*1a40*/  IMAD R125, R77.reuse, 0x13, RZ ;  /* 0x000000134d7d7824 */ /* 0x040fe200078e02ff */
[----:B------:R-:W-:Y:S01]  /*1a50*/  STS.U16 [R23+UR64+0x2500], R56 ;  /* 0x0025003817007988 */ /* 0x000fe20008000440 */
[----:B------:R-:W-:Y:S01]  /*1a60*/  IMAD R171, R77, 0x32, RZ ;  /* 0x000000324dab7824 */ /* 0x000fe200078e02ff */
[----:B------:R-:W-:-:S02]  /*1a70*/  PRMT R21, RZ, 0x7610, R21 ;  /* 0x00007610ff157816 */ /* 0x000fc40000000015 */
[----:B------:R-:W-:Y:S04]  /*1a80*/  STS.U16 [R23+UR64+0x2900], R60 ;  /* 0x0029003c17007988 */ /* 0x000fe80008000440 */
[----:B------:R-:W-:Y:S04]  /*1a90*/  STS.U16 [R23+UR64+0x2d00], R66 ;  /* 0x002d004217007988 */ /* 0x000fe80008000440 */
[----:B------:R-:W-:Y:S01]  /*1aa0*/  STS.U16 [R23+UR64+0x3100], R70 ;  /* 0x0031004617007988 */ /* 0x000fe20008000440 */
[----:B------:R-:W-:Y:S01]  /*1ab0*/  IMAD R133, R77, 0x18, RZ ;  /* 0x000000184d857824 */ /* 0x000fe200078e02ff */
[----:B0-----:R-:W-:-:S02]  /*1ac0*/  ISETP.LT.AND P2, PT, RZ, UR6, PT ;  /* 0x00000006ff007c0c */ /* 0x001fc4000bf41270 */
[----:B------:R-:W-:Y:S04]  /*1ad0*/  STS.U16 [R23+UR64+0x3500], R74 ;  /* 0x0035004a17007988 */ /* 0x000fe80008000440 */
[----:B------:R-:W-:Y:S04]  /*1ae0*/  STS.U16 [R23+UR64+0x3900], R80 ;  /* 0x0039005017007988 */ /* 0x000fe80008000440 */
[----:B------:R-:W-:Y:S04]  /*1af0*/  STS.U16 [R23+UR64+0x3d00], R22 ;  /* 0x003d001617007988 */ /* 0x000fe80008000440 */
[----:B------:R-:W-:Y:S04]  /*1b00*/  STS.U16 [R17+UR64+0x200], R7 ;  /* 0x0002000711007988 */ /* 0x000fe80008000440 */
[----:B------:R0:W-:Y:S04]  /*1b10*/  STS.U16 [R17+UR64+0x600], R11 ;  /* 0x0006000b11007988 */ /* 0x0001e80008000440 */
[----:B------:R-:W-:Y:S04]  /*1b20*/  STS.U16 [R17+UR64+0xa00], R15 ;  /* 0x000a000f11007988 */ /* 0x000fe80008000440 */
[----:B------:R-:W-:Y:S01]  /*1b30*/  STS.U16 [R17+UR64+0xe00], R32 ;  /* 0x000e002011007988 */ /* 0x000fe20008000440 */
[----:B0-----:R-:W-:-:S03]  /*1b40*/  IMAD.SHL.U32 R11, R27, 0x2, RZ ;  /* 0x000000021b0b7824 */ /* 0x001fc600078e00ff */
        /* <DEDUP_REMOVED lines=12> */
[----:B------:R0:W-:Y:S04]  /*1c10*/  STS.U16 [R5+UR64+0x300], R8 ;  /* 0x0003000805007988 */ /* 0x0001e80008000440 */
        /* <DEDUP_REMOVED lines=14> */
[----:B------:R1:W-:Y:S01]  /*1d00*/  STS.U16 [R5+UR64+0x3f00], R16 ;  /* 0x003f001005007988 */ /* 0x0003e20008000440 */
[----:B0-----:R-:W-:-:S03]  /*1d10*/  IADD3 R8, P4, PT, R11, R2, RZ ;  /* 0x000000020b087210 */ /* 0x001fc60007f9e0ff */
[----:B------:R-:W-:Y:S01]  /*1d20*/  STL [R1+0x110], R145 ;  /* 0x0001109101007387 */ /* 0x000fe20000100800 */
[C---:B------:R-:W-:Y:S02]  /*1d30*/  IMAD R89, R77.reuse, 0x36, RZ ;  /* 0x000000364d597824 */ /* 0x040fe400078e02ff */
[----:B------:R-:W-:Y:S01]  /*1d40*/  IMAD R135, R77, 0x19, RZ ;  /* 0x000000194d877824 */ /* 0x000fe200078e02ff */
[----:B------:R-:W-:Y:S01]  /*1d50*/  STTM.16dp32bit_t0_t15.x64 tmem[UR66], RZ ;  /* 0x000000ff000079ed */ /* 0x000fe20008b00042 */
[----:B------:R-:W-:Y:S01]  /*1d60*/  STTM.16dp32bit_t16_t31.x64 tmem[UR66+0x40], RZ ;  /* 0x000040ff000079ed */ /* 0x000fe20008b20042 */
[C---:B-1----:R-:W-:Y:S01]  /*1d70*/  SHF.L.U32 R5, R27.reuse, 0x5, RZ ;  /* 0x000000051b057819 */ /* 0x042fe200000006ff */
[----:B------:R-:W-:Y:S01]  /*1d80*/  IMAD.SHL.U32 R17, R27, 0x10, RZ ;  /* 0x000000101b117824 */ /* 0x000fe200078e00ff */
[-C--:B------:R-:W-:Y:S02]  /*1d90*/  LEA.HI.X.SX32 R11, R11, R3.reuse, 0x1, P5 ;  /* 0x000000030b0b7211 */ /* 0x080fe400028f0eff */
[-C--:B------:R-:W-:Y:S01]  /*1da0*/  LEA.HI.X.SX32 R9, R27, R3.reuse, 0x1, P4 ;  /* 0x000000031b097211 */ /* 0x080fe200020f0eff */
[----:B------:R-:W-:Y:S01]  /*1db0*/  STL [R1+0x10c], R149 ;  /* 0x00010c9501007387 */ /* 0x000fe20000100800 */
[-C--:B------:R-:W-:Y:S01]  /*1dc0*/  LEA.HI.X.SX32 R7, R5, R3.reuse, 0x1, P3 ;  /* 0x0000000305077211 */ /* 0x080fe200018f0eff */
[C---:B------:R-:W-:Y:S01]  /*1dd0*/  IMAD.SHL.U32 R5, R27.reuse, 0x4, RZ ;  /* 0x000000041b057824 */ /* 0x040fe200078e00ff */
[-C--:B------:R-:W-:Y:S01]  /*1de0*/  LEA R14, P3, R27, R2.reuse, 0x3 ;  /* 0x000000021b0e7211 */ /* 0x080fe200078618ff */
[----:B------:R-:W-:Y:S01]  /*1df0*/  IMAD R189, R77, 0x44, RZ ;  /* 0x000000444dbd7824 */ /* 0x000fe200078e02ff */
[-C--:B------:R-:W-:Y:S01]  /*1e00*/  LEA R26, P5, R27, R2.reuse, 0x5 ;  /* 0x000000021b1a7211 */ /* 0x080fe200078a28ff */
[----:B------:R-:W-:Y:S01]  /*1e10*/  IMAD R139, R77, 0x1b, RZ ;  /* 0x0000001b4d8b7824 */ /* 0x000fe200078e02ff */
[----:B------:R-:W-:Y:S01]  /*1e20*/  LEA.HI.X.SX32 R15, R5, R3, 0x1, P3 ;  /* 0x00000003050f7211 */ /* 0x000fe200018f0eff */
[----:B------:R-:W0:Y:S01]  /*1e30*/  FENCE.VIEW.ASYNC.T ;  /* 0x00000000000073c6 */ /* 0x000e220000000200 */
[-C--:B------:R-:W-:Y:S01]  /*1e40*/  IADD3 R198, P3, PT, R109, R2.reuse, RZ ;  /* 0x000000026dc67210 */ /* 0x080fe20007f7e0ff */
[----:B0-----:R-:W-:Y:S01]  /*1e50*/  BAR.SYNC.DEFER_BLOCKING 0x0 ;  /* 0x0000000000007b1d */ /* 0x001fe20000010000 */
[----:B------:R-:W-:-:S02]  /*1e60*/  LEA R22, P4, R27, R2, 0x4 ;  /* 0x000000021b167211 */ /* 0x000fc400078820ff */
[-C--:B------:R-:W-:Y:S01]  /*1e70*/  LEA.HI.X.SX32 R27, R17, R3.reuse, 0x1, P5 ;  /* 0x00000003111b7211 */ /* 0x080fe200028f0eff */
[----:B------:R-:W-:Y:S01]  /*1e80*/  IMAD.MOV.U32 R186, RZ, RZ, R198 ;  /* 0x000000ffffba7224 */ /* 0x000fe200078e00c6 */
[----:B------:R-:W-:Y:S01]  /*1e90*/  IADD3 R148, P5, PT, R187, R2, RZ ;  /* 0x00000002bb947210 */ /* 0x000fe20007fbe0ff */
[----:B------:R0:W-:Y:S01]  /*1ea0*/  STL [R1+0xf8], R198 ;  /* 0x0000f8c601007387 */ /* 0x0001e20000100800 */
[----:B------:R-:W-:-:S03]  /*1eb0*/  LEA.HI.X.SX32 R23, R13, R3, 0x1, P4 ;  /* 0x000000030d177211 */ /* 0x000fc600020f0eff */
[----:B------:R-:W-:Y:S01]  /*1ec0*/  IMAD.MOV.U32 R104, RZ, RZ, R148 ;  /* 0x000000ffff687224 */ /* 0x000fe200078e0094 */
[----:B------:R-:W-:Y:S01]  /*1ed0*/  MOV R187, R199 ;  /* 0x000000c700bb7202 */ /* 0x000fe20000000f00 */
[----:B------:R1:W-:Y:S01]  /*1ee0*/  STL [R1+0x28], R148 ;  /* 0x0000289401007387 */ /* 0x0003e20000100800 */
[-C--:B------:R-:W-:Y:S02]  /*1ef0*/  IADD3 R200, P4, PT, R127, R2.reuse, RZ ;  /* 0x000000027fc87210 */ /* 0x080fe40007f9e0ff */
[-C--:B------:R-:W-:Y:S02]  /*1f00*/  LEA.HI.X.SX32 R187, R105, R3.reuse, 0x1, P3 ;  /* 0x0000000369bb7211 */ /* 0x080fe400018f0eff */
[-C--:B0-----:R-:W-:Y:S01]  /*1f10*/  IADD3 R198, P6, PT, R123, R2.reuse, RZ ;  /* 0x000000027bc67210 */ /* 0x081fe20007fde0ff */
[----:B------:R-:W-:Y:S01]  /*1f20*/  IMAD.MOV.U32 R105, RZ, RZ, R149 ;  /* 0x000000ffff697224 */ /* 0x000fe200078e0095 */
[-C--:B-1----:R-:W-:Y:S02]  /*1f30*/  IADD3 R148, P3, PT, R131, R2.reuse, RZ ;  /* 0x0000000283947210 */ /* 0x082fe40007f7e0ff */
[-C--:B------:R-:W-:Y:S01]  /*1f40*/  LEA.HI.X.SX32 R199, R111, R3.reuse, 0x1, P6 ;  /* 0x000000036fc77211 */ /* 0x080fe200030f0eff */
[----:B------:R-:W-:Y:S01]  /*1f50*/  IMAD.MOV.U32 R111, RZ, RZ, R201 ;  /* 0x000000ffff6f7224 */ /* 0x000fe200078e00c9 */
[-C--:B------:R-:W-:Y:S01]  /*1f60*/  LEA.HI.X.SX32 R111, R113, R3.reuse, 0x1, P4 ;  /* 0x00000003716f7211 */ /* 0x080fe200020f0eff */
[----:B------:R0:W-:Y:S01]  /*1f70*/  STL [R1+0xd0], R200 ;  /* 0x0000d0c801007387 */ /* 0x0001e20000100800 */
[----:B------:R-:W-:Y:S01]  /*1f80*/  IADD3 R196, P4, PT, R151, R2, RZ ;  /* 0x0000000297c47210 */ /* 0x000fe20007f9e0ff */
[C---:B------:R-:W-:Y:S01]  /*1f90*/  IMAD R175, R77.reuse, 0x34, RZ ;  /* 0x000000344daf7824 */ /* 0x040fe200078e02ff */
[----:B------:R-:W-:Y:S01]  /*1fa0*/  MOV R110, R200 ;  /* 0x000000c8006e7202 */ /* 0x000fe20000000f00 */
[----:B------:R-:W-:Y:S01]  /*1fb0*/  IMAD R245, R77, 0x54, RZ ;  /* 0x000000544df57824 */ /* 0x000fe200078e02ff */
[----:B------:R-:W-:Y:S01]  /*1fc0*/  LEA.HI.X.SX32 R149, R115, R3, 0x1, P3 ;  /* 0x0000000373957211 */ /* 0x000fe200018f0eff */
[----:B------:R-:W-:Y:S01]  /*1fd0*/  STL [R1+0xfc], R187 ;  /* 0x0000fcbb01007387 */ /* 0x000fe20000100800 */
[----:B------:R-:W-:-:S03]  /*1fe0*/  IADD3 R144, P3, PT, R95, R2, RZ ;  /* 0x000000025f907210 */ /* 0x000fc60007f7e0ff */
[----:B------:R-:W1:Y:S02]  /*1ff0*/  FENCE.VIEW.ASYNC.S ;  /* 0x00000000000073c6 */ /* 0x000e640000000000 */
[----:B-1----:R1:W2:Y:S01]  /*2000*/  @!UP1 SYNCS.EXCH.64 URZ, [UR67], UR10 ;  /* 0x0000000a43ff95b2 */ /* 0x0022a20008000100 */
[----:B0-----:R-:W-:Y:S01]  /*2010*/  IADD3 R200, P6, PT, R147, R2, RZ ;  /* 0x0000000293c87210 */ /* 0x001fe20007fde0ff */
[----:B------:R-:W-:Y:S01]  /*2020*/  STL.64 [R1+0xd8], R198 ;  /* 0x0000d8c601007387 */ /* 0x000fe20000100a00 */
[----:B------:R-:W-:Y:S02]  /*2030*/  IMAD.MOV.U32 R120, RZ, RZ, R144 ;  /* 0x000000ffff787224 */ /* 0x000fe400078e0090 */
[----:B------:R-:W-:Y:S01]  /*2040*/  LEA.HI.X.SX32 R201, R121, R3, 0x1, P6 ;  /* 0x0000000379c97211 */ /* 0x000fe200030f0eff */
[----:B------:R0:W-:Y:S01]  /*2050*/  STL [R1+0x98], R196 ;  /* 0x000098c401007387 */ /* 0x0001e20000100800 */
[----:B------:R-:W-:Y:S01]  /*2060*/  IMAD.MOV.U32 R121, RZ, RZ, R145 ;  /* 0x000000ffff797224 */ /* 0x000fe200078e0091 */
[----:B------:R-:W-:-:S02]  /*2070*/  MOV R115, R197 ;  /* 0x000000c500737202 */ /* 0x000fc40000000f00 */
[----:B------:R-:W-:Y:S01]  /*2080*/  STL [R1+0xd4], R111 ;  /* 0x0000d46f01007387 */ /* 0x000fe20000100800 */
[----:B------:R-:W-:Y:S01]  /*2090*/  IMAD.MOV.U32 R114, RZ, RZ, R196 ;  /* 0x000000ffff727224 */ /* 0x000fe200078e00c4 */
[----:B------:R-:W-:Y:S02]  /*20a0*/  MOV R114, R196 ;  /* 0x000000c400727202 */ /* 0x000fe40000000f00 */
[----:B------:R-:W-:Y:S01]  /*20b0*/  STL.64 [R1+0xc8], R148 ;  /* 0x0000c89401007387 */ /* 0x000fe20000100a00 */
[----:B------:R-:W-:-:S03]  /*20c0*/  LEA.HI.X.SX32 R115, R123, R3, 0x1, P4 ;  /* 0x000000037b737211 */ /* 0x000fc600020f0eff */
[----:B------:R3:W-:Y:S01]  /*20d0*/  STL [R1+0x90], R144 ;  /* 0x0000909001007387 */ /* 0x0007e20000100800 */
[----:B0-----:R-:W-:Y:S01]  /*20e0*/  IADD3 R196, P4, PT, R167, R2, RZ ;  /* 0x00000002a7c47210 */ /* 0x001fe20007f9e0ff */
[----:B------:R-:W-:Y:S01]  /*20f0*/  IMAD.MOV.U32 R122, RZ, RZ, R120 ;  /* 0x000000ffff7a7224 */ /* 0x000fe200078e0078 */
[----:B------:R-:W-:Y:S01]  /*2100*/  MOV R122, R120 ;  /* 0x00000078007a7202 */ /* 0x000fe20000000f00 */
[----:B------:R-:W-:Y:S01]  /*2110*/  IMAD.MOV.U32 R123, RZ, RZ, R121 ;  /* 0x000000ffff7b7224 */ /* 0x000fe200078e0079 */
[----:B------:R-:W-:Y:S01]  /*2120*/  LEA.HI.X.SX32 R123, R125, R3, 0x1, P3 ;  /* 0x000000037d7b7211 */ /* 0x000fe200018f0eff */
[----:B------:R-:W-:Y:S01]  /*2130*/  IMAD.MOV.U32 R124, RZ, RZ, R186 ;  /* 0x000000ffff7c7224 */ /* 0x000fe200078e00ba */
[----:B------:R-:W-:Y:S01]  /*2140*/  MOV R126, R148 ;  /* 0x00000094007e7202 */ /* 0x000fe20000000f00 */
[----:B------:R-:W-:Y:S01]  /*2150*/  IMAD R249, R77, 0x50, RZ ;  /* 0x000000504df97824 */ /* 0x000fe200078e02ff */
[----:B--2---:R-:W-:Y:S01]  /*2160*/  BAR.SYNC.DEFER_BLOCKING 0x0 ;  /* 0x0000000000007b1d */ /* 0x004fe20000010000 */
[----:B---3--:R-:W-:-:S02]  /*2170*/  IADD3 R144, P6, PT, R155, R2, RZ ;  /* 0x000000029b907210 */ /* 0x008fc40007fde0ff */
[-C--:B------:R-:W-:Y:S02]  /*2180*/  IADD3 R186, P3, PT, R171, R2.reuse, RZ ;  /* 0x00000002abba7210 */ /* 0x080fe40007f7e0ff */
[-C--:B------:R-:W-:Y:S02]  /*2190*/  LEA.HI.X.SX32 R145, R127, R3.reuse, 0x1, P6 ;  /* 0x000000037f917211 */ /* 0x080fe400030f0eff */
[-C--:B------:R-:W-:Y:S01]  /*21a0*/  LEA.HI.X.SX32 R197, R133, R3.reuse, 0x1, P4 ;  /* 0x0000000385c57211 */ /* 0x080fe200020f0eff */
[----:B------:R-:W-:Y:S01]  /*21b0*/  STL.64 [R1+0xa0], R200 ;  /* 0x0000a0c801007387 */ /* 0x000fe20000100a00 */
[----:B------:R-:W-:Y:S01]  /*21c0*/  IMAD.MOV.U32 R125, RZ, RZ, R187 ;  /* 0x000000ffff7d7224 */ /* 0x000fe200078e00bb */
[-C--:B------:R-:W-:Y:S01]  /*21d0*/  IADD3 R148, P4, PT, R89, R2.reuse, RZ ;  /* 0x0000000259947210 */ /* 0x080fe20007f9e0ff */
[----:B------:R-:W-:Y:S01]  /*21e0*/  IMAD.MOV.U32 R134, RZ, RZ, R122 ;  /* 0x000000ffff867224 */ /* 0x000fe200078e007a */
[----:B------:R-:W-:Y:S01]  /*21f0*/  STL [R1+0x9c], R115 ;  /* 0x00009c7301007387 */ /* 0x000fe20000100800 */
[-C--:B------:R-:W-:Y:S01]  /*2200*/  LEA.HI.X.SX32 R187, R135, R3.reuse, 0x1, P3 ;  /* 0x0000000387bb7211 */ /* 0x080fe200018f0eff */
[----:B------:R-:W-:Y:S01]  /*2210*/  IMAD.MOV.U32 R127, RZ, RZ, R149 ;  /* 0x000000ffff7f7224 */ /* 0x000fe200078e0095 */
[----:B------:R-:W-:Y:S01]  /*2220*/  IADD3 R122, P3, PT, R189, R2, RZ ;  /* 0x00000002bd7a7210 */ /* 0x000fe20007f7e0ff */
[----:B------:R-:W-:Y:S01]  /*2230*/  STL [R1+0x94], R123 ;  /* 0x0000947b01007387 */ /* 0x000fe20000100800 */
[----:B------:R-:W-:Y:S01]  /*2240*/  IMAD.MOV.U32 R189, RZ, RZ, R145 ;  /* 0x000000ffffbd7224 */ /* 0x000fe200078e0091 */
[----:B------:R-:W-:-:S02]  /*2250*/  LEA.HI.X.SX32 R149, R139, R3, 0x1, P4 ;  /* 0x000000038b957211 */ /* 0x000fc400020f0eff */
[----:B------:R0:W-:Y:S04]  /*2260*/  STL.64 [R1+0x88], R144 ;  /* 0x0000889001007387 */ /* 0x0001e80000100a00 */
[----:B------:R-:W-:Y:S01]  /*2270*/  STL.64 [R1+0x68], R196 ;  /* 0x000068c401007387 */ /* 0x000fe20000100a00 */
[----:B------:R-:W-:Y:S02]  /*2280*/  IMAD.MOV.U32 R139, RZ, RZ, R149 ;  /* 0x000000ffff8b7224 */ /* 0x000fe400078e0095 */
[C---:B------:R-:W-:Y:S02]  /*2290*/  IMAD R137, R77.reuse, 0x1a, RZ ;  /* 0x0000001a4d897824 */ /* 0x040fe400078e02ff */
[C---:B------:R-:W-:Y:S02]  /*22a0*/  IMAD R247, R77.reuse, 0x52, RZ ;  /* 0x000000524df77824 */ /* 0x040fe400078e02ff */
[C---:B------:R-:W-:Y:S01]  /*22b0*/  IMAD R191, R77.reuse, 0x46, RZ ;  /* 0x000000464dbf7824 */ /* 0x040fe200078e02ff */
[----:B0-----:R-:W2:Y:S04]  /*22c0*/  LDL.LU R145, [R1+0x110] ;  /* 0x0001100001917983 */ /* 0x001ea80000300800 */
[----:B------:R-:W-:Y:S04]  /*22d0*/  STL.64 [R1+0x60], R186 ;  /* 0x000060ba01007387 */ /* 0x000fe80000100a00 */
[----:B------:R0:W-:Y:S01]  /*22e0*/  STL.64 [R1+0x50], R148 ;  /* 0x0000509401007387 */ /* 0x0001e20000100a00 */
[----:B------:R-:W-:-:S02]  /*22f0*/  IMAD R159, R77, 0x2a, RZ ;  /* 0x0000002a4d9f7824 */ /* 0x000fc400078e02ff */
[C---:B------:R-:W-:Y:S02]  /*2300*/  IMAD R229, R77.reuse, 0x64, RZ ;  /* 0x000000644de57824 */ /* 0x040fe400078e02ff */
[C---:B------:R-:W-:Y:S02]  /*2310*/  IMAD R233, R77.reuse, 0x60, RZ ;  /* 0x000000604de97824 */ /* 0x040fe400078e02ff */
[C---:B------:R-:W-:Y:S02]  /*2320*/  IMAD R157, R77.reuse, 0x29, RZ ;  /* 0x000000294d9d7824 */ /* 0x040fe400078e02ff */
[C---:B------:R-:W-:Y:S02]  /*2330*/  IMAD R231, R77.reuse, 0x62, RZ ;  /* 0x000000624de77824 */ /* 0x040fe400078e02ff */
[----:B------:R-:W-:Y:S01]  /*2340*/  IMAD R243, R77, 0x56, RZ ;  /* 0x000000564df37824 */ /* 0x000fe200078e02ff */
[----:B0-----:R-:W3:Y:S01]  /*2350*/  LDL.LU R149, [R1+0x10c] ;  /* 0x00010c0001957983 */ /* 0x001ee20000300800 */
[----:B------:R-:W-:-:S02]  /*2360*/  MOV R135, R123 ;  /* 0x0000007b00877202 */ /* 0x000fc40000000f00 */
[-C--:B------:R-:W-:Y:S01]  /*2370*/  IADD3 R120, P6, PT, R175, R2.reuse, RZ ;  /* 0x00000002af787210 */ /* 0x080fe20007fde0ff */
[----:B------:R-:W-:Y:S01]  /*2380*/  IMAD R213, R77, 0x74, RZ ;  /* 0x000000744dd57824 */ /* 0x000fe200078e02ff */
[-C--:B------:R-:W-:Y:S01]  /*2390*/  LEA.HI.X.SX32 R123, R147, R3.reuse, 0x1, P3 ;  /* 0x00000003937b7211 */ /* 0x080fe200018f0eff */
[----:B------:R-:W-:Y:S01]  /*23a0*/  IMAD R217, R77, 0x70, RZ ;  /* 0x000000704dd97824 */ /* 0x000fe200078e02ff */
[-C--:B------:R-:W-:Y:S01]  /*23b0*/  IADD3 R244, P3, PT, R245, R2.reuse, RZ ;  /* 0x00000002f5f47210 */ /* 0x080fe20007f7e0ff */
[----:B------:R-:W-:Y:S01]  /*23c0*/  IMAD R169, R77, 0x31, RZ ;  /* 0x000000314da97824 */ /* 0x000fe200078e02ff */
[-C--:B------:R-:W-:Y:S01]  /*23d0*/  IADD3 R248, P4, PT, R249, R2.reuse, RZ ;  /* 0x00000002f9f87210 */ /* 0x080fe20007f9e0ff */
[----:B------:R-:W-:Y:S01]  /*23e0*/  IMAD R161, R77, 0x2b, RZ ;  /* 0x0000002b4da17824 */ /* 0x000fe200078e02ff */
[-C--:B------:R-:W-:Y:S01]  /*23f0*/  LEA.HI.X.SX32 R121, R137, R3.reuse, 0x1, P6 ;  /* 0x0000000389797211 */ /* 0x080fe200030f0eff */
[----:B------:R-:W-:Y:S01]  /*2400*/  IMAD R215, R77, 0x72, RZ ;  /* 0x000000724dd77824 */ /* 0x000fe200078e02ff */
[-C--:B------:R-:W-:Y:S01]  /*2410*/  IADD3 R190, P6, PT, R191, R2.reuse, RZ ;  /* 0x00000002bfbe7210 */ /* 0x080fe20007fde0ff */
[----:B------:R-:W-:Y:S01]  /*2420*/  IMAD R227, R77, 0x66, RZ ;  /* 0x000000664de37824 */ /* 0x000fe200078e02ff */
[-C--:B------:R-:W-:Y:S01]  /*2430*/  LEA.HI.X.SX32 R245, R159, R3.reuse, 0x1, P3 ;  /* 0x000000039ff57211 */ /* 0x080fe200018f0eff */
[----:B------:R-:W-:Y:S01]  /*2440*/  IMAD R181, R77, 0x3a, RZ ;  /* 0x0000003a4db57824 */ /* 0x000fe200078e02ff */
[-C--:B------:R-:W-:Y:S01]  /*2450*/  LEA.HI.X.SX32 R249, R155, R3.reuse, 0x1, P4 ;  /* 0x000000039bf97211 */ /* 0x080fe200020f0eff */
[----:B------:R-:W-:Y:S01]  /*2460*/  IMAD R177, R77, 0x38, RZ ;  /* 0x000000384db17824 */ /* 0x000fe200078e02ff */
[-C--:B------:R-:W-:Y:S01]  /*2470*/  IADD3 R228, P3, PT, R229, R2.reuse, RZ ;  /* 0x00000002e5e47210 */ /* 0x080fe20007f7e0ff */
[----:B------:R-:W-:Y:S01]  /*2480*/  IMAD R179, R77, 0x39, RZ ;  /* 0x000000394db37824 */ /* 0x000fe200078e02ff */
[----:B------:R-:W-:Y:S01]  /*2490*/  IADD3 R232, P4, PT, R233, R2, RZ ;  /* 0x00000002e9e87210 */ /* 0x000fe20007f9e0ff */
[----:B------:R-:W-:Y:S01]  /*24a0*/  IMAD R173, R77, 0x33, RZ ;  /* 0x000000334dad7824 */ /* 0x000fe200078e02ff */
[----:B------:R-:W-:-:S02]  /*24b0*/  LEA.HI.X.SX32 R229, R171, R3, 0x1, P3 ;  /* 0x00000003abe57211 */ /* 0x000fc400018f0eff */
[----:B------:R-:W-:Y:S02]  /*24c0*/  PRMT R25, RZ, 0x7610, R25 ;  /* 0x00007610ff197816 */ /* 0x000fe40000000019 */
[----:B------:R-:W-:Y:S02]  /*24d0*/  PRMT R41, RZ, 0x7610, R41 ;  /* 0x00007610ff297816 */ /* 0x000fe40000000029 */
[----:B------:R-:W-:Y:S02]  /*24e0*/  PRMT R43, RZ, 0x7610, R43 ;  /* 0x00007610ff2b7816 */ /* 0x000fe4000000002b */
[----:B------:R-:W-:Y:S02]  /*24f0*/  PRMT R65, RZ, 0x7610, R65 ;  /* 0x00007610ff417816 */ /* 0x000fe40000000041 */
[----:B------:R-:W-:Y:S02]  /*2500*/  PRMT R67, RZ, 0x7610, R67 ;  /* 0x00007610ff437816 */ /* 0x000fe40000000043 */
[----:B------:R-:W-:-:S02]  /*2510*/  PRMT R69, RZ, 0x7610, R69 ;  /* 0x00007610ff457816 */ /* 0x000fc40000000045 */
[----:B------:R-:W-:Y:S02]  /*2520*/  PRMT R71, RZ, 0x7610, R71 ;  /* 0x00007610ff477816 */ /* 0x000fe40000000047 */
[----:B------:R-:W-:Y:S01]  /*2530*/  PRMT R16, RZ, 0x7610, R16 ;  /* 0x00007610ff107816 */ /* 0x000fe20000000010 */
[----:B------:R-:W-:Y:S01]  /*2540*/  IMAD.MOV.U32 R178, RZ, RZ, R198 ;  /* 0x000000ffffb27224 */ /* 0x000fe200078e00c6 */
[-C--:B------:R-:W-:Y:S01]  /*2550*/  LEA.HI.X.SX32 R233, R167, R3.reuse, 0x1, P4 ;  /* 0x00000003a7e97211 */ /* 0x080fe200020f0eff */
[----:B------:R-:W-:Y:S01]  /*2560*/  IMAD.MOV.U32 R188, RZ, RZ, R144 ;  /* 0x000000ffffbc7224 */ /* 0x000fe200078e0090 */
[----:B------:R-:W-:Y:S02]  /*2570*/  IADD3 R212, P3, PT, R213, R2, RZ ;  /* 0x00000002d5d47210 */ /* 0x000fe40007f7e0ff */
[----:B------:R-:W-:Y:S02]  /*2580*/  MOV R176, R196 ;  /* 0x000000c400b07202 */ /* 0x000fe40000000f00 */
[----:B------:R-:W-:Y:S01]  /*2590*/  PRMT R64, RZ, 0x7610, R64 ;  /* 0x00007610ff407816 */ /* 0x000fe20000000040 */
[----:B------:R-:W-:Y:S01]  /*25a0*/  IMAD.MOV.U32 R172, RZ, RZ, R200 ;  /* 0x000000ffffac7224 */ /* 0x000fe200078e00c8 */
[----:B------:R-:W-:Y:S01]  /*25b0*/  IADD3 R216, P4, PT, R217, R2, RZ ;  /* 0x00000002d9d87210 */ /* 0x000fe20007f9e0ff */
[----:B------:R-:W-:Y:S01]  /*25c0*/  IMAD.MOV.U32 R144, RZ, RZ, R134 ;  /* 0x000000ffff907224 */ /* 0x000fe200078e0086 */
[----:B------:R-:W-:-:S02]  /*25d0*/  LEA.HI.X.SX32 R213, R181, R3, 0x1, P3 ;  /* 0x00000003b5d57211 */ /* 0x000fc400018f0eff */
[----:B------:R-:W-:Y:S01]  /*25e0*/  PRMT R66, RZ, 0x7610, R66 ;  /* 0x00007610ff427816 */ /* 0x000fe20000000042 */
[----:B------:R-:W-:Y:S01]  /*25f0*/  IMAD.MOV.U32 R171, RZ, RZ, R187 ;  /* 0x000000ffffab7224 */ /* 0x000fe200078e00bb */
[C---:B------:R-:W-:Y:S01]  /*2600*/  LEA.HI.X.SX32 R217, R177.reuse, R3, 0x1, P4 ;  /* 0x00000003b1d97211 */ /* 0x040fe200020f0eff */
[----:B------:R-:W4:Y:S01]  /*2610*/  @P2 LDG.E.U16 R21, desc[UR8][R2.64] ;  /* 0x0000000802152981 */ /* 0x000f22000c1e1500 */
[----:B------:R-:W-:Y:S01]  /*2620*/  IADD3 R134, P3, PT, R177, R2, RZ ;  /* 0x00000002b1867210 */ /* 0x000fe20007f7e0ff */
[----:B------:R-:W-:Y:S01]  /*2630*/  IMAD.MOV.U32 R177, RZ, RZ, R197 ;  /* 0x000000ffffb17224 */ /* 0x000fe200078e00c5 */
[----:B------:R-:W-:Y:S01]  /*2640*/  PRMT R70, RZ, 0x7610, R70 ;  /* 0x00007610ff467816 */ /* 0x000fe20000000046 */
[----:B------:R-:W4:Y:S01]  /*2650*/  @P2 LDG.E.U16 R25, desc[UR8][R6.64] ;  /* 0x0000000806192981 */ /* 0x000f22000c1e1500 */
[----:B------:R-:W-:Y:S01]  /*2660*/  PRMT R56, RZ, 0x7610, R56 ;  /* 0x00007610ff387816 */ /* 0x000fe20000000038 */
[----:B------:R-:W-:Y:S01]  /*2670*/  IMAD.MOV.U32 R168, RZ, RZ, R104 ;  /* 0x000000ffffa87224 */ /* 0x000fe200078e0068 */
[----:B------:R-:W-:Y:S01]  /*2680*/  MOV R170, R186 ;  /* 0x000000ba00aa7202 */ /* 0x000fe20000000f00 */
[----:B------:R-:W4:Y:S01]  /*2690*/  @P2 LDG.E.U16 R41, desc[UR8][R22.64] ;  /* 0x0000000816292981 */ /* 0x000f22000c1e1500 */
[----:B------:R-:W-:-:S02]  /*26a0*/  PRMT R57, RZ, 0x7610, R57 ;  /* 0x00007610ff397816 */ /* 0x000fc40000000039 */
[----:B------:R-:W-:Y:S01]  /*26b0*/  PRMT R58, RZ, 0x7610, R58 ;  /* 0x00007610ff3a7816 */ /* 0x000fe2000000003a */
[----:B------:R0:W4:Y:S01]  /*26c0*/  @P2 LDG.E.U16 R43, desc[UR8][R26.64] ;  /* 0x000000081a2b2981 */ /* 0x000122000c1e1500 */
[----:B------:R-:W-:Y:S02]  /*26d0*/  PRMT R59, RZ, 0x7610, R59 ;  /* 0x00007610ff3b7816 */ /* 0x000fe4000000003b */
[----:B------:R-:W-:Y:S01]  /*26e0*/  PRMT R12, RZ, 0x7610, R12 ;  /* 0x00007610ff0c7816 */ /* 0x000fe2000000000c */
[----:B------:R-:W4:Y:S04]  /*26f0*/  @P2 LDG.E.U16 R65, desc[UR8][R176.64] ;  /* 0x00000008b0412981 */ /* 0x000f28000c1e1500 */
[----:B------:R-:W4:Y:S04]  /*2700*/  @P2 LDG.E.U16 R67, desc[UR8][R248.64] ;  /* 0x00000008f8432981 */ /* 0x000f28000c1e1500 */
[----:B------:R-:W4:Y:S04]  /*2710*/  @P2 LDG.E.U16 R69, desc[UR8][R232.64] ;  /* 0x00000008e8452981 */ /* 0x000f28000c1e1500 */
[----:B------:R-:W4:Y:S01]  /*2720*/  @P2 LDG.E.U16 R71, desc[UR8][R216.64] ;  /* 0x00000008d8472981 */ /* 0x000f22000c1e1500 */
[----:B------:R-:W-:-:S03]  /*2730*/  PRMT R60, RZ, 0x7610, R60 ;  /* 0x00007610ff3c7816 */ /* 0x000fc6000000003c */
[----:B------:R-:W4:Y:S01]  /*2740*/  @P2 LDG.E.U16 R16, desc[UR8][R8.64] ;  /* 0x0000000808102981 */ /* 0x000f22000c1e1500 */
[----:B------:R-:W-:Y:S01]  /*2750*/  PRMT R61, RZ, 0x7610, R61 ;  /* 0x00007610ff3d7816 */ /* 0x000fe2000000003d */
[----:B------:R-:W-:Y:S01]  /*2760*/  IMAD.MOV.U32 R166, RZ, RZ, R110 ;  /* 0x000000ffffa67224 */ /* 0x000fe200078e006e */
[----:B------:R-:W-:Y:S01]  /*2770*/  MOV R167, R111 ;  /* 0x0000006f00a77202 */ /* 0x000fe20000000f00 */
[----:B------:R-:W4:Y:S01]  /*2780*/  @P2 LDG.E.U16 R70, desc[UR8][R170.64] ;  /* 0x00000008aa462981 */ /* 0x000f22000c1e1500 */
[----:B------:R-:W-:Y:S01]  /*2790*/  PRMT R62, RZ, 0x7610, R62 ;  /* 0x00007610ff3e7816 */ /* 0x000fe2000000003e */
[----:B------:R-:W-:Y:S01]  /*27a0*/  IMAD.MOV.U32 R156, RZ, RZ, R120 ;  /* 0x000000ffff9c7224 */ /* 0x000fe200078e0078 */
[----:B------:R-:W-:Y:S01]  /*27b0*/  MOV R160, R114 ;  /* 0x0000007200a07202 */ /* 0x000fe20000000f00 */
[----:B------:R-:W-:Y:S01]  /*27c0*/  IMAD.MOV.U32 R154, RZ, RZ, R122 ;  /* 0x000000ffff9a7224 */ /* 0x000fe200078e007a */
[----:B------:R-:W-:Y:S01]  /*27d0*/  PRMT R63, RZ, 0x7610, R63 ;  /* 0x00007610ff3f7816 */ /* 0x000fe2000000003f */
[----:B------:R-:W4:Y:S01]  /*27e0*/  @P2 LDG.E.U16 R12, desc[UR8][R10.64] ;  /* 0x000000080a0c2981 */ /* 0x000f22000c1e1500 */
[----:B------:R-:W-:-:S02]  /*27f0*/  PRMT R51, RZ, 0x7610, R51 ;  /* 0x00007610ff337816 */ /* 0x000fc40000000033 */
[----:B------:R-:W-:Y:S01]  /*2800*/  MOV R155, R123 ;  /* 0x0000007b009b7202 */ /* 0x000fe20000000f00 */
[----:B------:R-:W4:Y:S04]  /*2810*/  @P2 LDG.E.U16 R60, desc[UR8][R166.64] ;  /* 0x00000008a63c2981 */ /* 0x000f28000c1e1500 */
[----:B------:R-:W4:Y:S04]  /*2820*/  @P2 LDG.E.U16 R63, desc[UR8][R154.64] ;  /* 0x000000089a3f2981 */ /* 0x000f28000c1e1500 */
[----:B------:R-:W4:Y:S01]  /*2830*/  @P2 LDG.E.U16 R51, desc[UR8][R244.64] ;  /* 0x00000008f4332981 */ /* 0x000f22000c1e1500 */
[----:B------:R-:W-:-:S02]  /*2840*/  IMAD R211, R77, 0x76, RZ ;  /* 0x000000764dd37824 */ /* 0x000fc400078e02ff */
[C---:B------:R-:W-:Y:S01]  /*2850*/  IMAD R117, R77.reuse, 0xc, RZ ;  /* 0x0000000c4d757824 */ /* 0x040fe200078e02ff */
[----:B------:R0:W-:Y:S01]  /*2860*/  STL.64 [R1+0x58], R120 ;  /* 0x0000587801007387 */ /* 0x0001e20000100a00 */
[----:B------:R-:W-:Y:S01]  /*2870*/  IMAD R183, R77, 0x3b, RZ ;  /* 0x0000003b4db77824 */ /* 0x000fe200078e02ff */
[----:B------:R-:W-:Y:S01]  /*2880*/  IADD3 R132, P4, PT, R133, R2, RZ ;  /* 0x0000000285847210 */ /* 0x000fe20007f9e0ff */
[C---:B------:R-:W-:Y:S02]  /*2890*/  IMAD R163, R77.reuse, 0x2c, RZ ;  /* 0x0000002c4da37824 */ /* 0x040fe400078e02ff */
[C---:B------:R-:W-:Y:S02]  /*28a0*/  IMAD R193, R77.reuse, 0x48, RZ ;  /* 0x000000484dc17824 */ /* 0x040fe400078e02ff */
[----:B------:R-:W-:Y:S01]  /*28b0*/  IMAD R241, R77, 0x58, RZ ;  /* 0x000000584df17824 */ /* 0x000fe200078e02ff */
[----:B------:R-:W-:Y:S01]  /*28c0*/  LEA.HI.X.SX32 R133, R117, R3, 0x1, P4 ;  /* 0x0000000375857211 */ /* 0x000fe200020f0eff */
[----:B------:R-:W-:-:S02]  /*28d0*/  IMAD R141, R77, 0x1c, RZ ;  /* 0x0000001c4d8d7824 */ /* 0x000fc400078e02ff */
[----:B------:R-:W-:Y:S01]  /*28e0*/  IMAD R225, R77, 0x68, RZ ;  /* 0x000000684de17824 */ /* 0x000fe200078e02ff */
[-C--:B------:R-:W-:Y:S01]  /*28f0*/  IADD3 R240, P4, PT, R241, R2.reuse, RZ ;  /* 0x00000002f1f07210 */ /* 0x080fe20007f9e0ff */
[C---:B------:R-:W-:Y:S02]  /*2900*/  IMAD R209, R77.reuse, 0x78, RZ ;  /* 0x000000784dd17824 */ /* 0x040fe400078e02ff */
[----:B------:R-:W-:Y:S01]  /*2910*/  IMAD R185, R77, 0x3c, RZ ;  /* 0x0000003c4db97824 */ /* 0x000fe200078e02ff */
[----:B------:R-:W-:Y:S01]  /*2920*/  LEA.HI.X.SX32 R241, R163, R3, 0x1, P4 ;  /* 0x00000003a3f17211 */ /* 0x000fe200020f0eff */
[C---:B------:R-:W-:Y:S02]  /*2930*/  IMAD R107, R77.reuse, 0x5, RZ ;  /* 0x000000054d6b7824 */ /* 0x040fe400078e02ff */
[----:B------:R-:W-:Y:S02]  /*2940*/  IMAD R119, R77, 0xd, RZ ;  /* 0x0000000d4d777824 */ /* 0x000fe400078e02ff */
[----:B------:R-:W-:Y:S01]  /*2950*/  IMAD.MOV.U32 R146, RZ, RZ, R126 ;  /* 0x000000ffff927224 */ /* 0x000fe200078e007e */
[----:B------:R-:W-:Y:S01]  /*2960*/  IADD3 R126, P4, PT, R137, R2, RZ ;  /* 0x00000002897e7210 */ /* 0x000fe20007f9e0ff */
[----:B------:R-:W-:-:S02]  /*2970*/  IMAD R195, R77, 0x4a, RZ ;  /* 0x0000004a4dc37824 */ /* 0x000fc400078e02ff */
[C---:B------:R-:W-:Y:S01]  /*2980*/  IMAD R239, R77.reuse, 0x5a, RZ ;  /* 0x0000005a4def7824 */ /* 0x040fe200078e02ff */
[----:B------:R-:W-:Y:S01]  /*2990*/  MOV R138, R148 ;  /* 0x00000094008a7202 */ /* 0x000fe20000000f00 */
[----:B------:R-:W-:Y:S01]  /*29a0*/  IMAD.MOV.U32 R147, RZ, RZ, R127 ;  /* 0x000000ffff937224 */ /* 0x000fe200078e007f */
[----:B------:R-:W-:Y:S01]  /*29b0*/  MOV R148, R124 ;  /* 0x0000007c00947202 */ /* 0x000fe20000000f00 */
[----:B------:R-:W-:Y:S01]  /*29c0*/  IMAD R129, R77, 0x15, RZ ;  /* 0x000000154d817824 */ /* 0x000fe200078e02ff */
[----:B------:R-:W-:Y:S01]  /*29d0*/  LEA.HI.X.SX32 R127, R119, R3, 0x1, P4 ;  /* 0x00000003777f7211 */ /* 0x000fe200020f0eff */
[----:B------:R-:W-:Y:S01]  /*29e0*/  IMAD R143, R77, 0x1d, RZ ;  /* 0x0000001d4d8f7824 */ /* 0x000fe200078e02ff */
[----:B------:R-:W-:Y:S01]  /*29f0*/  IADD3 R238, P4, PT, R239, R2, RZ ;  /* 0x00000002efee7210 */ /* 0x000fe20007f9e0ff */
[C---:B------:R-:W-:Y:S02]  /*2a00*/  IMAD R153, R77.reuse, 0x25, RZ ;  /* 0x000000254d997824 */ /* 0x040fe400078e02ff */
[----:B------:R-:W-:-:S02]  /*2a10*/  IMAD R165, R77, 0x2d, RZ ;  /* 0x0000002d4da57824 */ /* 0x000fc400078e02ff */
[C---:B------:R-:W-:Y:S02]  /*2a20*/  IMAD R223, R77.reuse, 0x6a, RZ ;  /* 0x0000006a4ddf7824 */ /* 0x040fe400078e02ff */
[----:B------:R-:W-:Y:S01]  /*2a30*/  IMAD R207, R77, 0x7a, RZ ;  /* 0x0000007a4dcf7824 */ /* 0x000fe200078e02ff */
[----:B------:R-:W-:Y:S01]  /*2a40*/  LEA.HI.X.SX32 R239, R165, R3, 0x1, P4 ;  /* 0x00000003a5ef7211 */ /* 0x000fe200020f0eff */
[----:B------:R-:W-:Y:S01]  /*2a50*/  IMAD R101, R77, 0x35, RZ ;  /* 0x000000354d657824 */ /* 0x000fe200078e02ff */
[----:B------:R-:W-:Y:S01]  /*2a60*/  IADD3 R104, P4, PT, R185, R2, RZ ;  /* 0x00000002b9687210 */ /* 0x000fe20007f9e0ff */
[C---:B------:R-:W-:Y:S02]  /*2a70*/  IMAD R99, R77.reuse, 0x3d, RZ ;  /* 0x0000003d4d637824 */ /* 0x040fe400078e02ff */
[C---:B------:R-:W-:Y:S02]  /*2a80*/  IMAD R97, R77.reuse, 0xe, RZ ;  /* 0x0000000e4d617824 */ /* 0x040fe400078e02ff */
[----:B------:R-:W-:-:S02]  /*2a90*/  IMAD R93, R77, 0x1e, RZ ;  /* 0x0000001e4d5d7824 */ /* 0x000fc400078e02ff */
[C---:B------:R-:W-:Y:S02]  /*2aa0*/  IMAD R103, R77.reuse, 0x4c, RZ ;  /* 0x0000004c4d677824 */ /* 0x040fe400078e02ff */
[C---:B------:R-:W-:Y:S02]  /*2ab0*/  IMAD R237, R77.reuse, 0x5c, RZ ;  /* 0x0000005c4ded7824 */ /* 0x040fe400078e02ff */
[C---:B------:R-:W-:Y:S02]  /*2ac0*/  IMAD R221, R77.reuse, 0x6c, RZ ;  /* 0x0000006c4ddd7824 */ /* 0x040fe400078e02ff */
[C---:B------:R-:W-:Y:S02]  /*2ad0*/  IMAD R205, R77.reuse, 0x7c, RZ ;  /* 0x0000007c4dcd7824 */ /* 0x040fe400078e02ff */
[C---:B------:R-:W-:Y:S02]  /*2ae0*/  IMAD R91, R77.reuse, 0x2e, RZ ;  /* 0x0000002e4d5b7824 */ /* 0x040fe400078e02ff */
[C---:B------:R-:W-:Y:S01]  /*2af0*/  IMAD R87, R77.reuse, 0x3e, RZ ;  /* 0x0000003e4d577824 */ /* 0x040fe200078e02ff */
[----:B------:R-:W-:Y:S01]  /*2b00*/  PRMT R19, RZ, 0x7610, R19 ;  /* 0x00007610ff137816 */ /* 0x000fe20000000013 */
        /* <DEDUP_REMOVED lines=16> */
[----:B------:R-:W-:Y:S01]  /*2c10*/  IMAD R77, R77, 0x3f, RZ ;  /* 0x0000003f4d4d7824 */ /* 0x000fe200078e02ff */
[----:B------:R-:W-:Y:S01]  /*2c20*/  PRMT R52, RZ, 0x7610, R52 ;  /* 0x00007610ff347816 */ /* 0x000fe20000000034 */
[----:B------:R0:W4:Y:S01]  /*2c30*/  @P2 LDG.E.U16 R19, desc[UR8][R14.64] ;  /* 0x000000080e132981 */ /* 0x000122000c1e1500 */
[----:B------:R-:W-:-:S02]  /*2c40*/  PRMT R47, RZ, 0x7610, R47 ;  /* 0x00007610ff2f7816 */ /* 0x000fc4000000002f */
[-C--:B--2---:R-:W-:Y:S01]  /*2c50*/  LEA.HI.X.SX32 R105, R145, R3.reuse, 0x1, P5 ;  /* 0x0000000391697211 */ /* 0x084fe200028f0eff */
[----:B------:R-:W2:Y:S01]  /*2c60*/  @P2 LDG.E.U16 R53, desc[UR8][R228.64] ;  /* 0x00000008e4352981 */ /* 0x000ea2000c1e1500 */
[-C--:B------:R-:W-:Y:S02]  /*2c70*/  IADD3 R246, P5, PT, R247, R2.reuse, RZ ;  /* 0x00000002f7f67210 */ /* 0x080fe40007fbe0ff */
[-C--:B---3--:R-:W-:Y:S01]  /*2c80*/  LEA.HI.X.SX32 R191, R149, R3.reuse, 0x1, P6 ;  /* 0x0000000395bf7211 */ /* 0x088fe200030f0eff */
[----:B------:R-:W3:Y:S01]  /*2c90*/  @P2 LDG.E.U16 R54, desc[UR8][R212.64] ;  /* 0x00000008d4362981 */ /* 0x000ee2000c1e1500 */
[----:B------:R-:W-:Y:S02]  /*2ca0*/  LEA.HI.X.SX32 R247, R157, R3, 0x1, P5 ;  /* 0x000000039df77211 */ /* 0x000fe400028f0eff */
[-C--:B------:R-:W-:Y:S01]  /*2cb0*/  IADD3 R230, P5, PT, R231, R2.reuse, RZ ;  /* 0x00000002e7e67210 */ /* 0x080fe20007fbe0ff */
[----:B------:R-:W2:Y:S01]  /*2cc0*/  @P2 LDG.E.U16 R49, desc[UR8][R146.64] ;  /* 0x0000000892312981 */ /* 0x000ea2000c1e1500 */
[----:B------:R-:W-:-:S02]  /*2cd0*/  IADD3 R242, P6, PT, R243, R2, RZ ;  /* 0x00000002f3f27210 */ /* 0x000fc40007fde0ff */
[-C--:B------:R-:W-:Y:S01]  /*2ce0*/  LEA.HI.X.SX32 R231, R169, R3.reuse, 0x1, P5 ;  /* 0x00000003a9e77211 */ /* 0x080fe200028f0eff */
[----:B------:R-:W2:Y:S01]  /*2cf0*/  @P2 LDG.E.U16 R57, desc[UR8][R246.64] ;  /* 0x00000008f6392981 */ /* 0x000ea2000c1e1500 */
[-C--:B------:R-:W-:Y:S02]  /*2d00*/  LEA.HI.X.SX32 R243, R161, R3.reuse, 0x1, P6 ;  /* 0x00000003a1f37211 */ /* 0x080fe400030f0eff */
[-C--:B------:R-:W-:Y:S01]  /*2d10*/  IADD3 R214, P5, PT, R215, R2.reuse, RZ ;  /* 0x00000002d7d67210 */ /* 0x080fe20007fbe0ff */
[----:B------:R-:W-:Y:S01]  /*2d20*/  IMAD.MOV.U32 R169, RZ, RZ, R105 ;  /* 0x000000ffffa97224 */ /* 0x000fe200078e0069 */
[----:B------:R-:W-:Y:S01]  /*2d30*/  IADD3 R226, P6, PT, R227, R2, RZ ;  /* 0x00000002e3e27210 */ /* 0x000fe20007fde0ff */
[----:B------:R-:W-:Y:S01]  /*2d40*/  IMAD.MOV.U32 R157, RZ, RZ, R121 ;  /* 0x000000ffff9d7224 */ /* 0x000fe200078e0079 */
[-C--:B------:R-:W-:Y:S01]  /*2d50*/  LEA.HI.X.SX32 R215, R179, R3.reuse, 0x1, P5 ;  /* 0x00000003b3d77211 */ /* 0x080fe200028f0eff */
[----:B------:R-:W-:Y:S01]  /*2d60*/  IMAD.MOV.U32 R179, RZ, RZ, R199 ;  /* 0x000000ffffb37224 */ /* 0x000fe200078e00c7 */
[----:B------:R-:W-:Y:S01]  /*2d70*/  LEA.HI.X.SX32 R227, R173, R3, 0x1, P6 ;  /* 0x00000003ade37211 */ /* 0x000fe200030f0eff */
[----:B------:R-:W2:Y:S01]  /*2d80*/  @P2 LDG.E.U16 R56, desc[UR8][R168.64] ;  /* 0x00000008a8382981 */ /* 0x000ea2000c1e1500 */
[----:B------:R-:W-:-:S03]  /*2d90*/  MOV R173, R201 ;  /* 0x000000c900ad7202 */ /* 0x000fc60000000f00 */
[----:B------:R-:W2:Y:S01]  /*2da0*/  @P2 LDG.E.U16 R64, desc[UR8][R178.64] ;  /* 0x00000008b2402981 */ /* 0x000ea2000c1e1500 */
[----:B------:R-:W-:-:S03]  /*2db0*/  IMAD.MOV.U32 R161, RZ, RZ, R115 ;  /* 0x000000ffffa17224 */ /* 0x000fc600078e0073 */
[----:B------:R-:W2:Y:S04]  /*2dc0*/  @P2 LDG.E.U16 R66, desc[UR8][R172.64] ;  /* 0x00000008ac422981 */ /* 0x000ea8000c1e1500 */
[----:B------:R-:W2:Y:S04]  /*2dd0*/  @P2 LDG.E.U16 R58, desc[UR8][R230.64] ;  /* 0x00000008e63a2981 */ /* 0x000ea8000c1e1500 */
[----:B------:R-:W2:Y:S04]  /*2de0*/  @P2 LDG.E.U16 R59, desc[UR8][R214.64] ;  /* 0x00000008d63b2981 */ /* 0x000ea8000c1e1500 */
[----:B------:R-:W2:Y:S04]  /*2df0*/  @P2 LDG.E.U16 R61, desc[UR8][R160.64] ;  /* 0x00000008a03d2981 */ /* 0x000ea8000c1e1500 */
[----:B------:R-:W2:Y:S01]  /*2e00*/  @P2 LDG.E.U16 R62, desc[UR8][R156.64] ;  /* 0x000000089c3e2981 */ /* 0x000ea2000c1e1500 */
[----:B------:R-:W-:-:S02]  /*2e10*/  IADD3 R210, P6, PT, R211, R2, RZ ;  /* 0x00000002d3d27210 */ /* 0x000fc40007fde0ff */
[-C--:B0-----:R-:W-:Y:S01]  /*2e20*/  IADD3 R120, P5, PT, R117, R2.reuse, RZ ;  /* 0x0000000275787210 */ /* 0x081fe20007fbe0ff */
[----:B------:R-:W2:Y:S01]  /*2e30*/  @P2 LDG.E.U16 R52, desc[UR8][R138.64] ;  /* 0x000000088a342981 */ /* 0x000ea2000c1e1500 */
[-C--:B------:R-:W-:Y:S02]  /*2e40*/  LEA.HI.X.SX32 R211, R183, R3.reuse, 0x1, P6 ;  /* 0x00000003b7d37211 */ /* 0x080fe400030f0eff */
[----:B------:R-:W-:Y:S02]  /*2e50*/  LEA.HI.X.SX32 R121, R109, R3, 0x1, P5 ;  /* 0x000000036d797211 */ /* 0x000fe400028f0eff */
[----:B------:R-:W-:Y:S01]  /*2e60*/  MOV R145, R135 ;  /* 0x0000008700917202 */ /* 0x000fe20000000f00 */
[----:B------:R-:W-:Y:S01]  /*2e70*/  STL [R1+0x2c], R105 ;  /* 0x00002c6901007387 */ /* 0x000fe20000100800 */
[-C--:B------:R-:W-:Y:S02]  /*2e80*/  IADD3 R192, P6, PT, R193, R2.reuse, RZ ;  /* 0x00000002c1c07210 */ /* 0x080fe40007fde0ff */
[----:B------:R-:W-:Y:S01]  /*2e90*/  IADD3 R110, P5, PT, R163, R2, RZ ;  /* 0x00000002a36e7210 */ /* 0x000fe20007fbe0ff */
[----:B------:R-:W-:Y:S01]  /*2ea0*/  IMAD.MOV.U32 R149, RZ, RZ, R125 ;  /* 0x000000ffff957224 */ /* 0x000fe200078e007d */
[-C--:B------:R-:W-:Y:S01]  /*2eb0*/  LEA.HI.X.SX32 R135, R141, R3.reuse, 0x1, P3 ;  /* 0x000000038d877211 */ /* 0x080fe200018f0eff */
[----:B------:R-:W3:Y:S01]  /*2ec0*/  @P2 LDG.E.U16 R50, desc[UR8][R144.64] ;  /* 0x0000000890322981 */ /* 0x000ee2000c1e1500 */
[----:B------:R-:W-:-:S02]  /*2ed0*/  LEA.HI.X.SX32 R111, R131, R3, 0x1, P5 ;  /* 0x00000003836f7211 */ /* 0x000fc400028f0eff */
[-C--:B------:R-:W-:Y:S01]  /*2ee0*/  LEA.HI.X.SX32 R193, R151, R3.reuse, 0x1, P6 ;  /* 0x0000000397c17211 */ /* 0x080fe200030f0eff */
[----:B------:R0:W-:Y:S01]  /*2ef0*/  STL.64 [R1+0x20], R122 ;  /* 0x0000207a01007387 */ /* 0x0001e20000100a00 */
[-C--:B------:R-:W-:Y:S02]  /*2f00*/  IADD3 R224, P3, PT, R225, R2.reuse, RZ ;  /* 0x00000002e1e07210 */ /* 0x080fe40007f7e0ff */
[-C--:B------:R-:W-:Y:S01]  /*2f10*/  IADD3 R208, P5, PT, R209, R2.reuse, RZ ;  /* 0x00000002d1d07210 */ /* 0x080fe20007fbe0ff */
[----:B------:R-:W3:Y:S01]  /*2f20*/  @P2 LDG.E.U16 R55, desc[UR8][R148.64] ;  /* 0x0000000894372981 */ /* 0x000ee2000c1e1500 */
[----:B------:R-:W-:Y:S02]  /*2f30*/  IADD3 R112, P6, PT, R113, R2, RZ ;  /* 0x0000000271707210 */ /* 0x000fe40007fde0ff */
[-C--:B------:R-:W-:Y:S01]  /*2f40*/  LEA.HI.X.SX32 R225, R175, R3.reuse, 0x1, P3 ;  /* 0x00000003afe17211 */ /* 0x080fe200018f0eff */
[----:B------:R-:W3:Y:S01]  /*2f50*/  @P2 LDG.E.U16 R47, desc[UR8][R190.64] ;  /* 0x00000008be2f2981 */ /* 0x000ee2000c1e1500 */
[----:B------:R-:W-:-:S02]  /*2f60*/  LEA.HI.X.SX32 R209, R185, R3, 0x1, P5 ;  /* 0x00000003b9d17211 */ /* 0x000fc400028f0eff */
[-C--:B------:R-:W-:Y:S02]  /*2f70*/  LEA.HI.X.SX32 R113, R107, R3.reuse, 0x1, P6 ;  /* 0x000000036b717211 */ /* 0x080fe400030f0eff */
[-C--:B------:R-:W-:Y:S02]  /*2f80*/  IADD3 R124, P3, PT, R159, R2.reuse, RZ ;  /* 0x000000029f7c7210 */ /* 0x080fe40007f7e0ff */
[-C--:B0-----:R-:W-:Y:S02]  /*2f90*/  IADD3 R122, P5, PT, R181, R2.reuse, RZ ;  /* 0x00000002b57a7210 */ /* 0x081fe40007fbe0ff */
[----:B------:R-:W-:Y:S02]  /*2fa0*/  IADD3 R194, P6, PT, R195, R2, RZ ;  /* 0x00000002c3c27210 */ /* 0x000fe40007fde0ff */
[-C--:B------:R-:W-:Y:S02]  /*2fb0*/  LEA.HI.X.SX32 R125, R129, R3.reuse, 0x1, P3 ;  /* 0x00000003817d7211 */ /* 0x080fe400018f0eff */
[----:B------:R-:W-:-:S02]  /*2fc0*/  LEA.HI.X.SX32 R123, R143, R3, 0x1, P5 ;  /* 0x000000038f7b7211 */ /* 0x000fc400028f0eff */
[-C--:B------:R-:W-:Y:S02]  /*2fd0*/  LEA.HI.X.SX32 R195, R153, R3.reuse, 0x1, P6 ;  /* 0x0000000399c37211 */ /* 0x080fe400030f0eff */
[-C--:B------:R-:W-:Y:S02]  /*2fe0*/  IADD3 R222, P3, PT, R223, R2.reuse, RZ ;  /* 0x00000002dfde7210 */ /* 0x080fe40007f7e0ff */
[-C--:B------:R-:W-:Y:S02]  /*2ff0*/  IADD3 R206, P5, PT, R207, R2.reuse, RZ ;  /* 0x00000002cfce7210 */ /* 0x080fe40007fbe0ff */
[----:B------:R-:W-:Y:S02]  /*3000*/  IADD3 R114, P6, PT, R141, R2, RZ ;  /* 0x000000028d727210 */ /* 0x000fe40007fde0ff */
[-C--:B------:R-:W-:Y:S02]  /*3010*/  LEA.HI.X.SX32 R223, R101, R3.reuse, 0x1, P3 ;  /* 0x0000000365df7211 */ /* 0x080fe400018f0eff */
[----:B------:R-:W-:-:S02]  /*3020*/  LEA.HI.X.SX32 R207, R99, R3, 0x1, P5 ;  /* 0x0000000363cf7211 */ /* 0x000fc400028f0eff */
[-C--:B------:R-:W-:Y:S02]  /*3030*/  LEA.HI.X.SX32 R115, R97, R3.reuse, 0x1, P6 ;  /* 0x0000000361737211 */ /* 0x080fe400030f0eff */
[----:B------:R-:W-:Y:S02]  /*3040*/  LEA.HI.X.SX32 R105, R93, R3, 0x1, P4 ;  /* 0x000000035d697211 */ /* 0x000fe400020f0eff */
[-C--:B------:R-:W-:Y:S02]  /*3050*/  IADD3 R102, P3, PT, R103, R2.reuse, RZ ;  /* 0x0000000267667210 */ /* 0x080fe40007f7e0ff */
[-C--:B------:R-:W-:Y:S02]  /*3060*/  IADD3 R236, P5, PT, R237, R2.reuse, RZ ;  /* 0x00000002edec7210 */ /* 0x080fe40007fbe0ff */
[-C--:B------:R-:W-:Y:S02]  /*3070*/  IADD3 R220, P6, PT, R221, R2.reuse, RZ ;  /* 0x00000002dddc7210 */ /* 0x080fe40007fde0ff */
[----:B------:R-:W-:-:S02]  /*3080*/  IADD3 R204, P4, PT, R205, R2, RZ ;  /* 0x00000002cdcc7210 */ /* 0x000fc40007f9e0ff */
[-C--:B------:R-:W-:Y:S02]  /*3090*/  LEA.HI.X.SX32 R103, R95, R3.reuse, 0x1, P3 ;  /* 0x000000035f677211 */ /* 0x080fe400018f0eff */
[-C--:B------:R-:W-:Y:S02]  /*30a0*/  LEA.HI.X.SX32 R237, R91, R3.reuse, 0x1, P5 ;  /* 0x000000035bed7211 */ /* 0x080fe400028f0eff */
[-C--:B------:R-:W-:Y:S02]  /*30b0*/  LEA.HI.X.SX32 R221, R89, R3.reuse, 0x1, P6 ;  /* 0x0000000359dd7211 */ /* 0x080fe400030f0eff */
[----:B------:R-:W-:Y:S02]  /*30c0*/  LEA.HI.X.SX32 R205, R87, R3, 0x1, P4 ;  /* 0x0000000357cd7211 */ /* 0x000fe400020f0eff */
[-C--:B------:R-:W-:Y:S02]  /*30d0*/  IADD3 R186, P3, PT, R97, R2.reuse, RZ ;  /* 0x0000000261ba7210 */ /* 0x080fe40007f7e0ff */
[----:B------:R-:W-:-:S02]  /*30e0*/  IADD3 R200, P5, PT, R93, R2, RZ ;  /* 0x000000025dc87210 */ /* 0x000fc40007fbe0ff */
[-C--:B------:R-:W-:Y:S02]  /*30f0*/  IADD3 R198, P6, PT, R91, R2.reuse, RZ ;  /* 0x000000025bc67210 */ /* 0x080fe40007fde0ff */
[----:B------:R-:W-:Y:S02]  /*3100*/  IADD3 R196, P4, PT, R87, R2, RZ ;  /* 0x0000000257c47210 */ /* 0x000fe40007f9e0ff */
[----:B------:R-:W-:Y:S02]  /*3110*/  PRMT R48, RZ, 0x7610, R48 ;  /* 0x00007610ff307816 */ /* 0x000fe40000000030 */
[----:B------:R-:W-:Y:S02]  /*3120*/  PRMT R45, RZ, 0x7610, R45 ;  /* 0x00007610ff2d7816 */ /* 0x000fe4000000002d */
[----:B------:R-:W-:Y:S02]  /*3130*/  PRMT R46, RZ, 0x7610, R46 ;  /* 0x00007610ff2e7816 */ /* 0x000fe4000000002e */
[-C--:B------:R-:W-:Y:S01]  /*3140*/  LEA.HI.X.SX32 R187, R85, R3.reuse, 0x1, P3 ;  /* 0x0000000355bb7211 */ /* 0x080fe200018f0eff */
[----:B------:R-:W3:Y:S01]  /*3150*/  @P2 LDG.E.U16 R48, desc[UR8][R242.64] ;  /* 0x00000008f2302981 */ /* 0x000ee2000c1e1500 */
[----:B------:R-:W-:-:S02]  /*3160*/  LEA.HI.X.SX32 R201, R83, R3, 0x1, P5 ;  /* 0x0000000353c97211 */ /* 0x000fc400028f0eff */
[-C--:B------:R-:W-:Y:S01]  /*3170*/  LEA.HI.X.SX32 R199, R81, R3.reuse, 0x1, P6 ;  /* 0x0000000351c77211 */ /* 0x080fe200030f0eff */
[----:B------:R-:W3:Y:S01]  /*3180*/  @P2 LDG.E.U16 R45, desc[UR8][R226.64] ;  /* 0x00000008e22d2981 */ /* 0x000ee2000c1e1500 */
[----:B------:R-:W-:Y:S02]  /*3190*/  LEA.HI.X.SX32 R197, R79, R3, 0x1, P4 ;  /* 0x000000034fc57211 */ /* 0x000fe400020f0eff */
[----:B------:R-:W-:Y:S01]  /*31a0*/  PRMT R40, RZ, 0x7610, R40 ;  /* 0x00007610ff287816 */ /* 0x000fe20000000028 */
[----:B------:R-:W3:Y:S01]  /*31b0*/  @P2 LDG.E.U16 R46, desc[UR8][R210.64] ;  /* 0x00000008d22e2981 */ /* 0x000ee2000c1e1500 */
[----:B------:R-:W-:Y:S02]  /*31c0*/  PRMT R42, RZ, 0x7610, R42 ;  /* 0x00007610ff2a7816 */ /* 0x000fe4000000002a */
[----:B------:R-:W-:Y:S02]  /*31d0*/  PRMT R44, RZ, 0x7610, R44 ;  /* 0x00007610ff2c7816 */ /* 0x000fe4000000002c */
[----:B------:R-:W-:Y:S01]  /*31e0*/  PRMT R38, RZ, 0x7610, R38 ;  /* 0x00007610ff267816 */ /* 0x000fe20000000026 */
[----:B------:R-:W3:Y:S01]  /*31f0*/  @P2 LDG.E.U16 R40, desc[UR8][R132.64] ;  /* 0x0000000884282981 */ /* 0x000ee2000c1e1500 */
[----:B------:R-:W-:-:S02]  /*3200*/  PRMT R39, RZ, 0x7610, R39 ;  /* 0x00007610ff277816 */ /* 0x000fc40000000027 */
[----:B------:R-:W-:Y:S01]  /*3210*/  PRMT R33, RZ, 0x7610, R33 ;  /* 0x00007610ff217816 */ /* 0x000fe20000000021 */
[----:B------:R-:W3:Y:S01]  /*3220*/  @P2 LDG.E.U16 R42, desc[UR8][R188.64] ;  /* 0x00000008bc2a2981 */ /* 0x000ee2000c1e1500 */
[----:B------:R-:W-:Y:S02]  /*3230*/  PRMT R34, RZ, 0x7610, R34 ;  /* 0x00007610ff227816 */ /* 0x000fe40000000022 */
[-C--:B------:R-:W-:Y:S01]  /*3240*/  IADD3 R250, P3, PT, R251, R2.reuse, RZ ;  /* 0x00000002fbfa7210 */ /* 0x080fe20007f7e0ff */
[----:B------:R-:W3:Y:S01]  /*3250*/  @P2 LDG.E.U16 R44, desc[UR8][R134.64] ;  /* 0x00000008862c2981 */ /* 0x000ee2000c1e1500 */
[-C--:B------:R-:W-:Y:S02]  /*3260*/  IADD3 R234, P5, PT, R235, R2.reuse, RZ ;  /* 0x00000002ebea7210 */ /* 0x080fe40007fbe0ff */
[-C--:B------:R-:W-:Y:S01]  /*3270*/  IADD3 R218, P6, PT, R219, R2.reuse, RZ ;  /* 0x00000002dbda7210 */ /* 0x080fe20007fde0ff */
[----:B------:R-:W3:Y:S01]  /*3280*/  @P2 LDG.E.U16 R38, desc[UR8][R192.64] ;  /* 0x00000008c0262981 */ /* 0x000ee2000c1e1500 */
[----:B------:R-:W-:-:S02]  /*3290*/  IADD3 R202, P4, PT, R203, R2, RZ ;  /* 0x00000002cbca7210 */ /* 0x000fc40007f9e0ff */
[----:B------:R-:W-:Y:S01]  /*32a0*/  PRMT R35, RZ, 0x7610, R35 ;  /* 0x00007610ff237816 */ /* 0x000fe20000000023 */
[----:B------:R-:W3:Y:S01]  /*32b0*/  @P2 LDG.E.U16 R39, desc[UR8][R240.64] ;  /* 0x00000008f0272981 */ /* 0x000ee2000c1e1500 */
[----:B------:R-:W-:Y:S02]  /*32c0*/  PRMT R30, RZ, 0x7610, R30 ;  /* 0x00007610ff1e7816 */ /* 0x000fe4000000001e */
[----:B------:R-:W-:Y:S01]  /*32d0*/  PRMT R31, RZ, 0x7610, R31 ;  /* 0x00007610ff1f7816 */ /* 0x000fe2000000001f */
[----:B------:R-:W3:Y:S01]  /*32e0*/  @P2 LDG.E.U16 R33, desc[UR8][R224.64] ;  /* 0x00000008e0212981 */ /* 0x000ee2000c1e1500 */
[----:B------:R-:W-:Y:S02]  /*32f0*/  PRMT R32, RZ, 0x7610, R32 ;  /* 0x00007610ff207816 */ /* 0x000fe40000000020 */
[----:B------:R-:W-:Y:S01]  /*3300*/  PRMT R28, RZ, 0x7610, R28 ;  /* 0x00007610ff1c7816 */ /* 0x000fe2000000001c */
[----:B------:R-:W3:Y:S01]  /*3310*/  @P2 LDG.E.U16 R34, desc[UR8][R208.64] ;  /* 0x00000008d0222981 */ /* 0x000ee2000c1e1500 */
[----:B------:R-:W-:-:S02]  /*3320*/  PRMT R29, RZ, 0x7610, R29 ;  /* 0x00007610ff1d7816 */ /* 0x000fc4000000001d */
        /* <DEDUP_REMOVED lines=27> */
[-C--:B------:R-:W-:Y:S01]  /*34e0*/  LEA.HI.X.SX32 R251, R37, R3.reuse, 0x1, P3 ;  /* 0x0000000325fb7211 */ /* 0x080fe200018f0eff */
[----:B------:R-:W3:Y:S01]  /*34f0*/  @P2 LDG.E.U16 R20, desc[UR8][R114.64] ;  /* 0x0000000872142981 */ /* 0x000ee2000c1e1500 */
[-C--:B------:R-:W-:Y:S02]  /*3500*/  LEA.HI.X.SX32 R235, R73, R3.reuse, 0x1, P5 ;  /* 0x0000000349eb7211 */ /* 0x080fe400028f0eff */
[-C--:B------:R-:W-:Y:S01]  /*3510*/  LEA.HI.X.SX32 R219, R75, R3.reuse, 0x1, P6 ;  /* 0x000000034bdb7211 */ /* 0x080fe200030f0eff */
[----:B------:R-:W3:Y:S01]  /*3520*/  @P2 LDG.E.U16 R22, desc[UR8][R110.64] ;  /* 0x000000086e162981 */ /* 0x000ee2000c1e1500 */
[----:B------:R-:W-:-:S03]  /*3530*/  LEA.HI.X.SX32 R203, R77, R3, 0x1, P4 ;  /* 0x000000034dcb7211 */ /* 0x000fc600020f0eff */
[----:B------:R-:W3:Y:S04]  /*3540*/  @P2 LDG.E.U16 R23, desc[UR8][R104.64] ;  /* 0x0000000868172981 */ /* 0x000ee8000c1e1500 */
        /* <DEDUP_REMOVED lines=11> */
[----:B------:R-:W3:Y:S01]  /*3600*/  @P2 LDG.E.U16 R5, desc[UR8][R202.64] ;  /* 0x00000008ca052981 */ /* 0x000ee2000c1e1500 */
[----:B------:R-:W-:-:S05]  /*3610*/  LOP3.LUT R37, R84, 0x40, RZ, 0xc0, !PT ;  /* 0x0000004054257812 */ /* 0x000fca00078ec0ff */
[----:B------:R-:W-:Y:S02]  /*3620*/  IMAD R68, R37, 0x80, R68 ;  /* 0x0000008025447824 */ /* 0x000fe400078e0244 */
[----:B------:R-:W0:Y:S01]  /*3630*/  LDC R37, c[0x0][0x3d8] ;  /* 0x0000f600ff257b82 */ /* 0x000e220000000800 */
[----:B-1----:R-:W-:-:S04]  /*3640*/  @!UP0 UIADD3 UR10, UPT, UPT, -UR5, 0x100000, URZ ;  /* 0x00100000050a8890 */ /* 0x002fc8000fffe1ff */
[----:B------:R-:W-:Y:S02]  /*3650*/  @!UP0 USHF.L.U32 UR11, UR10, 0xb, URZ ;  /* 0x0000000b0a0b8899 */ /* 0x000fe400080006ff */
[----:B------:R-:W-:Y:S01]  /*3660*/  @!UP0 USHF.L.U32 UR10, UR10, 0x1, URZ ;  /* 0x000000010a0a8899 */ /* 0x000fe200080006ff */
[----:B------:R-:W-:Y:S01]  /*3670*/  VOTEU.ALL UP1, P1 ;  /* 0x0000000000ff7886 */ /* 0x000fe20000820000 */
[C---:B------:R-:W-:Y:S02]  /*3680*/  LOP3.LUT R73, R68.reuse, 0x10, RZ, 0x3c, !PT ;  /* 0x0000001044497812 */ /* 0x040fe400078e3cff */
[----:B------:R-:W-:-:S08]  /*3690*/  LOP3.LUT R72, R68, 0x20, RZ, 0x3c, !PT ;  /* 0x0000002044487812 */ /* 0x000fd000078e3cff */
[----:B------:R1:W0:Y:S01]  /*36a0*/  @!UP1 SYNCS.EXCH.64 URZ, [UR64+0x10008], UR10 ;  /* 0x0100080a40ff95b2 */ /* 0x0002220008000100 */
[----:B----4-:R-:W-:Y:S04]  /*36b0*/  STS.U16 [R68+UR64+0x5000], R25 ;  /* 0x0050001944007988 */ /* 0x010fe80008000440 */
[----:B------:R-:W-:Y:S01]  /*36c0*/  STS.U16 [R68+UR64+0x4400], R41 ;  /* 0x0044002944007988 */ /* 0x000fe20008000440 */
[----:B0-----:R-:W-:-:S03]  /*36d0*/  IMAD R89, R4, R37, RZ ;  /* 0x0000002504597224 */ /* 0x001fc600078e02ff */
[----:B------:R-:W-:Y:S04]  /*36e0*/  STS.U16 [R68+UR64+0x4800], R43 ;  /* 0x0048002b44007988 */ /* 0x000fe80008000440 */
[----:B------:R-:W-:Y:S01]  /*36f0*/  STS.U16 [R68+UR64+0x4000], R21 ;  /* 0x0040001544007988 */ /* 0x000fe20008000440 */
[----:B------:R-:W-:-:S03]  /*3700*/  LEA R87, R37, R89, 0x1 ;  /* 0x0000005925577211 */ /* 0x000fc600078e08ff */
[----:B------:R-:W-:Y:S04]  /*3710*/  STS.U16 [R68+UR64+0x4c00], R65 ;  /* 0x004c004144007988 */ /* 0x000fe80008000440 */
[----:B------:R-:W-:Y:S04]  /*3720*/  STS.U16 [R68+UR64+0x5400], R67 ;  /* 0x0054004344007988 */ /* 0x000fe80008000440 */
[----:B------:R-:W-:Y:S04]  /*3730*/  STS.U16 [R68+UR64+0x5800], R69 ;  /* 0x0058004544007988 */ /* 0x000fe80008000440 */
[----:B------:R-:W-:Y:S04]  /*3740*/  STS.U16 [R68+UR64+0x5c00], R71 ;  /* 0x005c004744007988 */ /* 0x000fe80008000440 */
[----:B------:R-:W-:Y:S04]  /*3750*/  STS.U16 [R73+UR64+0x4080], R16 ;  /* 0x0040801049007988 */ /* 0x000fe80008000440 */
[----:B--2---:R-:W-:Y:S01]  /*3760*/  STS.U16 [R73+UR64+0x4480], R64 ;  /* 0x0044804049007988 */ /* 0x004fe20008000440 */
[----:B------:R-:W-:-:S03]  /*3770*/  IMAD R86, R37, 0x2, R87 ;  /* 0x0000000225567824 */ /* 0x000fc600078e0257 */
[----:B------:R-:W-:Y:S04]  /*3780*/  STS.U16 [R73+UR64+0x4880], R66 ;  /* 0x0048804249007988 */ /* 0x000fe80008000440 */
[----:B------:R-:W-:Y:S04]  /*3790*/  STS.U16 [R73+UR64+0x4c80], R70 ;  /* 0x004c804649007988 */ /* 0x000fe80008000440 */
[----:B------:R-:W-:Y:S04]  /*37a0*/  STS.U16 [R73+UR64+0x5080], R56 ;  /* 0x0050803849007988 */ /* 0x000fe80008000440 */
[----:B------:R-:W-:Y:S01]  /*37b0*/  STS.U16 [R73+UR64+0x5480], R57 ;  /* 0x0054803949007988 */ /* 0x000fe20008000440 */
[----:B------:R-:W-:-:S03]  /*37c0*/  IMAD R85, R37, 0x2, R86 ;  /* 0x0000000225557824 */ /* 0x000fc600078e0256 */
[----:B------:R-:W-:Y:S04]  /*37d0*/  STS.U16 [R73+UR64+0x5880], R58 ;  /* 0x0058803a49007988 */ /* 0x000fe80008000440 */
[----:B------:R-:W-:Y:S04]  /*37e0*/  STS.U16 [R73+UR64+0x5c80], R59 ;  /* 0x005c803b49007988 */ /* 0x000fe80008000440 */
[----:B------:R-:W-:Y:S04]  /*37f0*/  STS.U16 [R72+UR64+0x4100], R12 ;  /* 0x0041000c48007988 */ /* 0x000fe80008000440 */
[----:B------:R-:W-:Y:S04]  /*3800*/  STS.U16 [R72+UR64+0x4500], R60 ;  /* 0x0045003c48007988 */ /* 0x000fe80008000440 */
[----:B------:R-:W-:Y:S04]  /*3810*/  STS.U16 [R72+UR64+0x4900], R61 ;  /* 0x0049003d48007988 */ /* 0x000fe80008000440 */
[----:B------:R-:W-:Y:S04]  /*3820*/  STS.U16 [R72+UR64+0x4d00], R62 ;  /* 0x004d003e48007988 */ /* 0x000fe80008000440 */
[----:B------:R-:W-:Y:S04]  /*3830*/  STS.U16 [R72+UR64+0x5100], R63 ;  /* 0x0051003f48007988 */ /* 0x000fe80008000440 */
[----:B------:R0:W-:Y:S02]  /*3840*/  STS.U16 [R72+UR64+0x5500], R51 ;  /* 0x0055003348007988 */ /* 0x0001e40008000440 */
[----:B0-----:R-:W-:-:S05]  /*3850*/  LEA R51, R37, R85, 0x1 ;  /* 0x0000005525337211 */ /* 0x001fca00078e08ff */
[----:B------:R-:W-:-:S04]  /*3860*/  IMAD R82, R37, 0x2, R51 ;  /* 0x0000000225527824 */ /* 0x000fc800078e0233 */
[----:B------:R-:W-:-:S05]  /*3870*/  IMAD R84, R37, 0x2, R82 ;  /* 0x0000000225547824 */ /* 0x000fca00078e0252 */
[----:B------:R-:W-:-:S05]  /*3880*/  LEA R83, R37, R84, 0x1 ;  /* 0x0000005425537211 */ /* 0x000fca00078e08ff */
[C---:B------:R-:W-:Y:S01]  /*3890*/  IMAD R59, R37.reuse, 0x2, R83 ;  /* 0x00000002253b7824 */ /* 0x040fe200078e0253 */
[----:B------:R0:W-:Y:S03]  /*38a0*/  STL.64 [R1+0x18], R190 ;  /* 0x000018be01007387 */ /* 0x0001e60000100a00 */
[C---:B------:R-:W-:Y:S01]  /*38b0*/  IMAD R79, R37.reuse, 0x2, R59 ;  /* 0x00000002254f7824 */ /* 0x040fe200078e023b */
[----:B------:R0:W-:Y:S04]  /*38c0*/  STL.64 [R1+0xe8], R120 ;  /* 0x0000e87801007387 */ /* 0x0001e80000100a00 */
[----:B------:R0:W-:Y:S01]  /*38d0*/  STL.64 [R1+0xc0], R132 ;  /* 0x0000c08401007387 */ /* 0x0001e20000100a00 */
[----:B------:R-:W-:-:S03]  /*38e0*/  LEA R81, R37, R79, 0x1 ;  /* 0x0000004f25517211 */ /* 0x000fc600078e08ff */
[----:B------:R0:W-:Y:S04]  /*38f0*/  STL.64 [R1+0x48], R134 ;  /* 0x0000488601007387 */ /* 0x0001e80000100a00 */
[----:B------:R0:W-:Y:S04]  /*3900*/  STL.64 [R1+0x78], R110 ;  /* 0x0000786e01007387 */ /* 0x0001e80000100a00 */
[----:B------:R0:W-:Y:S01]  /*3910*/  STL.64 [R1+0x10], R192 ;  /* 0x000010c001007387 */ /* 0x0001e20000100a00 */
[----:B------:R-:W-:-:S03]  /*3920*/  IMAD R80, R37, 0x2, R81 ;  /* 0x0000000225507824 */ /* 0x000fc600078e0251 */
[----:B------:R0:W-:Y:S04]  /*3930*/  STL.64 [R1+0xf0], R112 ;  /* 0x0000f07001007387 */ /* 0x0001e80000100a00 */
[----:B------:R0:W-:Y:S04]  /*3940*/  STL.64 [R1+0xb8], R126 ;  /* 0x0000b87e01007387 */ /* 0x0001e80000100a00 */
[----:B------:R0:W-:Y:S04]  /*3950*/  STL.64 [R1+0x80], R124 ;  /* 0x0000807c01007387 */ /* 0x0001e80000100a00 */
[----:B------:R0:W-:Y:S01]  /*3960*/  STL.64 [R1+0x40], R122 ;  /* 0x0000407a01007387 */ /* 0x0001e20000100a00 */
[----:B------:R-:W-:-:S03]  /*3970*/  IMAD R95, R37, 0x2, R80 ;  /* 0x00000002255f7824 */ /* 0x000fc600078e0250 */
[----:B------:R0:W-:Y:S04]  /*3980*/  STL.64 [R1+0x8], R194 ;  /* 0x000008c201007387 */ /* 0x0001e80000100a00 */
[----:B------:R0:W-:Y:S04]  /*3990*/  STL.64 [R1+0xb0], R114 ;  /* 0x0000b07201007387 */ /* 0x0001e80000100a00 */
[----:B------:R0:W-:Y:S04]  /*39a0*/  STL.64 [R1+0x38], R104 ;  /* 0x0000386801007387 */ /* 0x0001e80000100a00 */
[----:B------:R0:W-:Y:S04]  /*39b0*/  STL.64 [R1], R102 ;  /* 0x0000006601007387 */ /* 0x0001e80000100a00 */
[----:B------:R0:W-:Y:S01]  /*39c0*/  STL.64 [R1+0xe0], R186 ;  /* 0x0000e0ba01007387 */ /* 0x0001e20000100a00 */
[----:B------:R-:W-:-:S03]  /*39d0*/  LEA R77, R37, R95, 0x1 ;  /* 0x0000005f254d7211 */ /* 0x000fc600078e08ff */
[----:B------:R0:W-:Y:S04]  /*39e0*/  STL.64 [R1+0xa8], R200 ;  /* 0x0000a8c801007387 */ /* 0x0001e80000100a00 */
[----:B------:R0:W-:Y:S04]  /*39f0*/  STL.64 [R1+0x70], R198 ;  /* 0x000070c601007387 */ /* 0x0001e80000100a00 */
[----:B------:R0:W-:Y:S01]  /*3a00*/  STL.64 [R1+0x30], R196 ;  /* 0x000030c401007387 */ /* 0x0001e20000100a00 */
[----:B------:R-:W-:-:S04]  /*3a10*/  @!UP0 UIADD3 UR4, UPT, UPT, -UR5, 0x100000, URZ ;  /* 0x0010000005048890 */ /* 0x000fc8000fffe1ff */
[----:B------:R-:W-:Y:S02]  /*3a20*/  @!UP0 USHF.L.U32 UR5, UR4, 0xb, URZ ;  /* 0x0000000b04058899 */ /* 0x000fe400080006ff */
[----:B------:R-:W-:Y:S01]  /*3a30*/  @!UP0 USHF.L.U32 UR4, UR4, 0x1, URZ ;  /* 0x0000000104048899 */ /* 0x000fe200080006ff */
[----:B------:R-:W-:Y:S01]  /*3a40*/  IMAD R78, R37, 0x2, R77 ;  /* 0x00000002254e7824 */ /* 0x000fe200078e024d */
[C---:B------:R-:W-:Y:S02]  /*3a50*/  LOP3.LUT R16, R68.reuse, 0x30, RZ, 0x3c, !PT ;  /* 0x0000003044107812 */ /* 0x040fe400078e3cff */
[----:B------:R-:W-:Y:S02]  /*3a60*/  ISETP.EQ.U32.AND P3, PT, RZ, UR47, P2 ;  /* 0x0000002fff007c0c */ /* 0x000fe40009762070 */
[C---:B------:R-:W-:Y:S01]  /*3a70*/  LOP3.LUT R21, R68.reuse, 0x40, RZ, 0x3c, !PT ;  /* 0x0000004044157812 */ /* 0x040fe200078e3cff */
[----:B------:R0:W-:Y:S01]  /*3a80*/  STS.U16 [R72+UR64+0x5900], R53 ;  /* 0x0059003548007988 */ /* 0x0001e20008000440 */
[----:B------:R-:W-:-:S02]  /*3a90*/  LOP3.LUT R25, R68, 0x50, RZ, 0x3c, !PT ;  /* 0x0000005044197812 */ /* 0x000fc400078e3cff */
[C---:B------:R-:W-:Y:S01]  /*3aa0*/  LOP3.LUT R4, R68.reuse, 0x60, RZ, 0x3c, !PT ;  /* 0x0000006044047812 */ /* 0x040fe200078e3cff */
[----:B---3--:R0:W-:Y:S01]  /*3ab0*/  STS.U16 [R72+UR64+0x5d00], R54 ;  /* 0x005d003648007988 */ /* 0x0081e20008000440 */
[----:B------:R-:W-:Y:S01]  /*3ac0*/  LOP3.LUT R12, R68, 0x70, RZ, 0x3c, !PT ;  /* 0x00000070440c7812 */ /* 0x000fe200078e3cff */
[C---:B------:R-:W-:Y:S01]  /*3ad0*/  IMAD R76, R37.reuse, 0x2, R78 ;  /* 0x00000002254c7824 */ /* 0x040fe200078e024e */
[----:B------:R-:W-:Y:S01]  /*3ae0*/  VOTEU.ALL UP1, P1 ;  /* 0x0000000000ff7886 */ /* 0x000fe20000820000 */
[----:B------:R0:W-:Y:S04]  /*3af0*/  STS.U16 [R16+UR64+0x4180], R55 ;  /* 0x0041803710007988 */ /* 0x0001e80008000440 */
        /* <DEDUP_REMOVED lines=14> */
[----:B------:R0:W-:Y:S01]  /*3be0*/  STS.U16 [R21+UR64+0x5e00], R34 ;  /* 0x005e002215007988 */ /* 0x0001e20008000440 */
[----:B------:R-:W-:-:S03]  /*3bf0*/  LEA R99, R37, R76, 0x1 ;  /* 0x0000004c25637211 */ /* 0x000fc600078e08ff */
        /* <DEDUP_REMOVED lines=16> */
[----:B-1----:R-:W-:-:S03]  /*3d00*/  UIADD3 UR10, UPT, UPT, UR64, 0x8000, URZ ;  /* 0x00008000400a7890 */ /* 0x002fc6000fffe0ff */
[----:B------:R0:W-:Y:S01]  /*3d10*/  STS.U16 [R12+UR64+0x4380], R15 ;  /* 0x0043800f0c007988 */ /* 0x0001e20008000440 */
[----:B------:R-:W-:-:S03]  /*3d20*/  UIADD3 UR68, UPT, UPT, UR65, 0x100000, URZ ;  /* 0x0010000041447890 */ /* 0x000fc6000fffe0ff */
[----:B------:R0:W-:Y:S04]  /*3d30*/  STS.U16 [R12+UR64+0x4780], R9 ;  /* 0x004780090c007988 */ /* 0x0001e80008000440 */
[----:B------:R0:W-:Y:S04]  /*3d40*/  STS.U16 [R12+UR64+0x4b80], R10 ;  /* 0x004b800a0c007988 */ /* 0x0001e80008000440 */
[----:B------:R0:W-:Y:S04]  /*3d50*/  STS.U16 [R12+UR64+0x4f80], R11 ;  /* 0x004f800b0c007988 */ /* 0x0001e80008000440 */
[----:B------:R0:W-:Y:S04]  /*3d60*/  STS.U16 [R12+UR64+0x5380], R7 ;  /* 0x005380070c007988 */ /* 0x0001e80008000440 */
[----:B------:R0:W-:Y:S04]  /*3d70*/  STS.U16 [R12+UR64+0x5780], R8 ;  /* 0x005780080c007988 */ /* 0x0001e80008000440 */
[----:B------:R0:W-:Y:S04]  /*3d80*/  STS.U16 [R12+UR64+0x5b80], R6 ;  /* 0x005b80060c007988 */ /* 0x0001e80008000440 */
[----:B------:R0:W-:Y:S01]  /*3d90*/  STS.U16 [R12+UR64+0x5f80], R5 ;  /* 0x005f80050c007988 */ /* 0x0001e20008000440 */
[----:B------:R1:W-:Y:S06]  /*3da0*/  MEMBAR.ALL.CTA ;  /* 0x0000000000007992 */ /* 0x0003ec0000008000 */
[----:B-1----:R-:W-:Y:S04]  /*3db0*/  FENCE.VIEW.ASYNC.S ;  /* 0x00000000000073c6 */ /* 0x002fe80000000000 */
[----:B------:R-:W1:Y:S02]  /*3dc0*/  FENCE.VIEW.ASYNC.S ;  /* 0x00000000000073c6 */ /* 0x000e640000000000 */
[----:B-1----:R0:W1:Y:S01]  /*3dd0*/  @!UP1 SYNCS.EXCH.64 URZ, [UR64+0x8000], UR4 ;  /* 0x0080000440ff95b2 */ /* 0x0020620008000100 */
[----:B------:R-:W-:Y:S01]  /*3de0*/  IMAD R75, R37, 0x2, R99 ;  /* 0x00000002254b7824 */ /* 0x000fe200078e0263 */
[----:B-1----:R-:W-:Y:S06]  /*3df0*/  BAR.SYNC.DEFER_BLOCKING 0x0 ;  /* 0x0000000000007b1d */ /* 0x002fec0000010000 */
[----:B0-----:R-:W-:Y:S05]  /*3e00*/  @!P3 BRA `(.L_x_6) ;  /* 0x0000000000d8b947 */ /* 0x001fea0003800000 */
[----:B------:R-:W-:Y:S02]  /*3e10*/  USHF.R.U32.HI UR12, URZ, 0x4, UR64 ;  /* 0x00000004ff0c7899 */ /* 0x000fe40008011640 */
[----:B------:R-:W-:Y:S02]  /*3e20*/  UIADD3 UR5, UPT, UPT, UR64, 0x4000, URZ ;  /* 0x0000400040057890 */ /* 0x000fe4000fffe0ff */
[----:B------:R-:W-:Y:S02]  /*3e30*/  USGXT.U32 UR12, UR12, 0xe ;  /* 0x0000000e0c0c789a */ /* 0x000fe40008000000 */
[----:B------:R-:W-:Y:S02]  /*3e40*/  USHF.R.U32.HI UR5, URZ, 0x4, UR5 ;  /* 0x00000004ff057899 */ /* 0x000fe40008011605 */
[----:B------:R-:W-:Y:S02]  /*3e50*/  UIADD3 UR22, UP1, UPT, UR12, 0x80, URZ ;  /* 0x000000800c167890 */ /* 0x000fe4000ff3e0ff */
[----:B------:R-:W-:Y:S01]  /*3e60*/  USGXT.U32 UR14, UR5, 0xe ;  /* 0x0000000e050e789a */ /* 0x000fe20008000000 */
[----:B------:R-:W-:Y:S01]  /*3e70*/  UMOV UR4, URZ ;  /* 0x000000ff00047c82 */ /* 0x000fe20008000000 */
[----:B------:R-:W-:Y:S01]  /*3e80*/  UMOV UR6, URZ ;  /* 0x000000ff00067c82 */ /* 0x000fe20008000000 */
[----:B------:R-:W-:-:S02]  /*3e90*/  UIADD3.X UR23, UPT, UPT, UR4, 0x40004040, URZ, UP1, !UPT ;  /* 0x4000404004177890 */ /* 0x000fc40008ffe4ff */
[----:B------:R-:W-:Y:S01]  /*3ea0*/  UIADD3 UR56, UP1, UPT, UR14, 0x2, URZ ;  /* 0x000000020e387890 */ /* 0x000fe2000ff3e0ff */
[----:B------:R-:W-:Y:S01]  /*3eb0*/  UMOV UR4, UR10 ;  /* 0x0000000a00047c82 */ /* 0x000fe20008000000 */
[----:B------:R-:W-:Y:S02]  /*3ec0*/  UMOV UR5, URZ ;  /* 0x000000ff00057c82 */ /* 0x000fe40008000000 */
[----:B------:R-:W-:Y:S01]  /*3ed0*/  UIADD3.X UR57, UPT, UPT, UR6, 0x40004040, URZ, UP1, !UPT ;  /* 0x4000404006397890 */ /* 0x000fe20008ffe4ff */
[----:B------:R-:W-:Y:S01]  /*3ee0*/  UMOV UR11, UR4 ;  /* 0x00000004000b7c82 */ /* 0x000fe20008000000 */
[----:B------:R-:W-:Y:S02]  /*3ef0*/  UIADD3.64 UR4, UPT, UPT, UR22, 0x80, URZ ;  /* 0x0000008016047897 */ /* 0x000fe4000fffe0ff */
[----:B------:R-:W-:Y:S02]  /*3f00*/  UIADD3.64 UR32, UPT, UPT, UR56, 0x2, URZ ;  /* 0x0000000238207897 */ /* 0x000fe4000fffe0ff */
[----:B------:R-:W-:-:S02]  /*3f10*/  UIADD3.64 UR34, UPT, UPT, UR22, 0x100, URZ ;  /* 0x0000010016227897 */ /* 0x000fc4000fffe0ff */
[----:B------:R-:W-:Y:S02]  /*3f20*/  UIADD3.64 UR36, UPT, UPT, UR56, 0x4, URZ ;  /* 0x0000000438247897 */ /* 0x000fe4000fffe0ff */
[----:B------:R-:W-:Y:S02]  /*3f30*/  UIADD3.64 UR38, UPT, UPT, UR22, 0x180, URZ ;  /* 0x0000018016267897 */ /* 0x000fe4000fffe0ff */
[----:B------:R-:W-:Y:S02]  /*3f40*/  UIADD3.64 UR40, UPT, UPT, UR56, 0x1fe, URZ ;  /* 0x000001fe38287897 */ /* 0x000fe4000fffe0ff */
[----:B------:R-:W-:Y:S02]  /*3f50*/  UIADD3.64 UR42, UPT, UPT, UR22, 0x200, URZ ;  /* 0x00000200162a7897 */ /* 0x000fe4000fffe0ff */
[----:B------:R-:W-:Y:S02]  /*3f60*/  UIADD3.64 UR44, UPT, UPT, UR56, 0x200, URZ ;  /* 0x00000200382c7897 */ /* 0x000fe4000fffe0ff */
[----:B------:R-:W-:-:S02]  /*3f70*/  UIADD3.64 UR48, UPT, UPT, UR22, 0x280, URZ ;  /* 0x0000028016307897 */ /* 0x000fc4000fffe0ff */
[----:B------:R-:W-:Y:S01]  /*3f80*/  UIADD3.64 UR50, UPT, UPT, UR56, 0x202, URZ ;  /* 0x0000020238327897 */ /* 0x000fe2000fffe0ff */
[----:B------:R-:W-:Y:S01]  /*3f90*/  UMOV UR20, 0x0 ;  /* 0x0000000000147882 */ /* 0x000fe20000000000 */
[----:B------:R-:W-:Y:S01]  /*3fa0*/  UMOV UR21, 0x4108490 ;  /* 0x0410849000157882 */ /* 0x000fe20000000000 */
[----:B------:R-:W-:Y:S01]  /*3fb0*/  UIADD3.64 UR52, UPT, UPT, UR22, 0x300, URZ ;  /* 0x0000030016347897 */ /* 0x000fe2000fffe0ff */
[----:B------:R-:W-:Y:S01]  /*3fc0*/  UMOV UR13, 0x40004040 ;  /* 0x40004040000d7882 */ /* 0x000fe20000000000 */
[----:B------:R-:W-:Y:S01]  /*3fd0*/  UIADD3.64 UR54, UPT, UPT, UR56, 0x204, URZ ;  /* 0x0000020438367897 */ /* 0x000fe2000fffe0ff */
[----:B------:R-:W-:Y:S01]  /*3fe0*/  UMOV UR15, 0x40004040 ;  /* 0x40004040000f7882 */ /* 0x000fe20000000000 */
[----:B------:R-:W-:Y:S01]  /*3ff0*/  UMOV UR18, 0x0 ;  /* 0x0000000000127882 */ /* 0x000fe20000000000 */
[----:B------:R-:W-:Y:S01]  /*4000*/  UMOV UR19, 0x4108490 ;  /* 0x0410849000137882 */ /* 0x000fe20000000000 */
[----:B------:R-:W-:Y:S01]  /*4010*/  UMOV UR16, 0x0 ;  /* 0x0000000000107882 */ /* 0x000fe20000000000 */
[----:B------:R-:W-:Y:S01]  /*4020*/  UMOV UR17, 0x4108490 ;  /* 0x0410849000117882 */ /* 0x000fe20000000000 */
[----:B------:R0:W-:Y:S01]  /*4030*/  UTCHMMA gdesc[UR12], gdesc[UR14], tmem[UR68], tmem[UR20], idesc[UR21], !UPT ;  /* 0x00ff140e0c0075ea */ /* 0x0001e2000f800044 */
[----:B------:R-:W-:Y:S01]  /*4040*/  UMOV UR24, 0x0 ;  /* 0x0000000000187882 */ /* 0x000fe20000000000 */
[----:B------:R-:W-:Y:S01]  /*4050*/  UMOV UR25, 0x4108490 ;  /* 0x0410849000197882 */ /* 0x000fe20000000000 */
[----:B------:R0:W-:Y:S01]  /*4060*/  UTCHMMA gdesc[UR22], gdesc[UR56], tmem[UR68], tmem[UR18], idesc[UR19], UPT ;  /* 0x00ff1238160075ea */ /* 0x0001e2000b800044 */
        /* <DEDUP_REMOVED lines=12> */
[----:B------:R0:W-:Y:S01]  /*4130*/  UTCHMMA gdesc[UR48], gdesc[UR50], tmem[UR68], tmem[UR28], idesc[UR29], UPT ;  /* 0x00ff1c32300075ea */ /* 0x0001e2000b800044 */
[----:B------:R0:W-:Y:S01]  /*4140*/  UTCHMMA gdesc[UR52], gdesc[UR54], tmem[UR68], tmem[UR58], idesc[UR59], UPT ;  /* 0x00ff3a36340075ea */ /* 0x0001e2000b800044 */
[----:B------:R0:W-:Y:S01]  /*4150*/  UTCBAR [UR11], URZ ;  /* 0x000000ff0b0073e9 */ /* 0x0001e200080000ff */
[----:B------:R-:W-:Y:S01]  /*4160*/  NOP ;  /* 0x0000000000007918 */ /* 0x000fe20000000000 */
.L_x_6:
[----:B------:R-:W-:Y:S05]  /*4170*/  @!P2 BRA `(.L_x_7) ;  /* 0x000000000008a947 */ /* 0x000fea0003800000 */
[----:B------:R-:W1:Y:S02]  /*4180*/  SYNCS.PHASECHK.TRANS64.TRYWAIT P4, [UR64+0x8000], RZ ;  /* 0x008000ffff0075a7 */ /* 0x000e640008081140 */
[----:B-1----:R-:W-:Y:S05]  /*4190*/  @!P4 BRA `(.L_x_8) ;  /* 0x00000090000cc947 */ /* 0x002fea0003800000 */
.L_x_7:
[C---:B------:R-:W-:Y:S01]  /*41a0*/  IMAD R74, R37.reuse, 0x2, R75 ;  /* 0x00000002254a7824 */ /* 0x040fe200078e024b */
[----:B------:R-:W-:Y:S01]  /*41b0*/  BAR.SYNC.DEFER_BLOCKING 0x0 ;  /* 0x0000000000007b1d */ /* 0x000fe20000010000 */
[----:B------:R-:W-:Y:S02]  /*41c0*/  PRMT R252, RZ, 0x7610, R252 ;  /* 0x00007610fffc7816 */ /* 0x000fe400000000fc */
[----:B------:R-:W-:Y:S02]  /*41d0*/  PRMT R189, RZ, 0x7610, R189 ;  /* 0x00007610ffbd7816 */ /* 0x000fe400000000bd */
[C---:B------:R-:W-:Y:S01]  /*41e0*/  LEA R73, R37.reuse, R74, 0x1 ;  /* 0x0000004a25497211 */ /* 0x040fe200078e08ff */
[----:B0-----:R-:W0:Y:S01]  /*41f0*/  LDCU UR11, c[0x0][0x3a8] ;  /* 0x00007500ff0b77ac */ /* 0x001e220008000800 */
[----:B------:R-:W-:Y:S01]  /*4200*/  PRMT R188, RZ, 0x7610, R188 ;  /* 0x00007610ffbc7816 */ /* 0x000fe200000000bc */
[----:B------:R-:W-:Y:S01]  /*4210*/  LDTM.16dp32bit_t0_t15.x32 R4, tmem[UR66+0x100000] ;  /* 0x10000042000479ee */ /* 0x000fe20008a80000 */
[----:B------:R-:W0:Y:S01]  /*4220*/  LDTM.16dp32bit_t16_t31.x32 R4, tmem[UR66+0x100020] ;  /* 0x10002042000479ee */ /* 0x000e220008aa0000 */
[----:B------:R1:W-:Y:S01]  /*4230*/  STL [R1+0x160], R220 ;  /* 0x000160dc01007387 */ /* 0x0003e20000100800 */
[C---:B------:R-:W-:Y:S01]  /*4240*/  IMAD R101, R37.reuse, 0x2, R73 ;  /* 0x0000000225657824 */ /* 0x040fe200078e0249 */
[----:B------:R-:W2:Y:S01]  /*4250*/  LDCU UR4, c[0x0][0x3a8] ;  /* 0x00007500ff0477ac */ /* 0x000ea20008000800 */
[----:B------:R-:W-:Y:S01]  /*4260*/  PRMT R141, RZ, 0x7610, R141 ;  /* 0x00007610ff8d7816 */ /* 0x000fe2000000008d */
[----:B------:R3:W-:Y:S01]  /*4270*/  STL [R1+0x15c], R219 ;  /* 0x00015cdb01007387 */ /* 0x0007e20000100800 */
[----:B------:R-:W-:Y:S01]  /*4280*/  IMAD R72, R37, 0x2, R101 ;  /* 0x0000000225487824 */ /* 0x000fe200078e0265 */
[----:B------:R-:W-:-:S02]  /*4290*/  PRMT R140, RZ, 0x7610, R140 ;  /* 0x00007610ff8c7816 */ /* 0x000fc4000000008c */
[----:B------:R4:W-:Y:S01]  /*42a0*/  STL [R1+0x158], R218 ;  /* 0x000158da01007387 */ /* 0x0009e20000100800 */
[----:B------:R-:W-:Y:S02]  /*42b0*/  PRMT R139, RZ, 0x7610, R139 ;  /* 0x00007610ff8b7816 */ /* 0x000fe4000000008b */
[C---:B------:R-:W-:Y:S01]  /*42c0*/  LEA R71, R37.reuse, R72, 0x1 ;  /* 0x0000004825477211 */ /* 0x040fe200078e08ff */
[----:B------:R2:W-:Y:S01]  /*42d0*/  STL [R1+0x154], R217 ;  /* 0x000154d901007387 */ /* 0x0005e20000100800 */
[----:B-1----:R-:W-:Y:S02]  /*42e0*/  PRMT R220, RZ, 0x7610, R220 ;  /* 0x00007610ffdc7816 */ /* 0x002fe400000000dc */
[----:B---3--:R-:W-:Y:S01]  /*42f0*/  PRMT R219, RZ, 0x7610, R219 ;  /* 0x00007610ffdb7816 */ /* 0x008fe200000000db */
[C---:B------:R-:W-:Y:S01]  /*4300*/  IMAD R65, R37.reuse, 0x2, R71 ;  /* 0x0000000225417824 */ /* 0x040fe200078e0247 */
[----:B------:R1:W-:Y:S01]  /*4310*/  STL [R1+0x150], R216 ;  /* 0x000150d801007387 */ /* 0x0003e20000100800 */
[----:B----4-:R-:W-:Y:S01]  /*4320*/  PRMT R218, RZ, 0x7610, R218 ;  /* 0x00007610ffda7816 */ /* 0x010fe200000000da */
[----:B------:R-:W3:Y:S01]  /*4330*/  @!P1 SYNCS.CCTL.IV [UR64+0x8000] ;  /* 0x00800000ff0099b1 */ /* 0x000ee20008000040 */
[----:B------:R-:W-:Y:S01]  /*4340*/  IMAD R97, R37, 0x2, R65 ;  /* 0x0000000225617824 */ /* 0x000fe200078e0241 */
[----:B------:R4:W-:Y:S01]  /*4350*/  STL [R1+0x14c], R215 ;  /* 0x00014cd701007387 */ /* 0x0009e20000100800 */
[----:B--2---:R-:W-:Y:S01]  /*4360*/  PRMT R217, RZ, 0x7610, R217 ;  /* 0x00007610ffd97816 */ /* 0x004fe200000000d9 */
[----:B0-----:R-:W-:Y:S01]  /*4370*/  FMUL R42, R4, UR11 ;  /* 0x0000000b042a7c20 */ /* 0x001fe20008400000 */
[----:B------:R-:W-:Y:S01]  /*4380*/  FMUL R41, R5, UR11 ;  /* 0x0000000b05297c20 */ /* 0x000fe20008400000 */
[----:B------:R-:W-:Y:S01]  /*4390*/  LEA R64, R37, R97, 0x1 ;  /* 0x0000006125407211 */ /* 0x000fe200078e08ff */
[----:B------:R-:W-:Y:S01]  /*43a0*/  FMUL R40, R6, UR11 ;  /* 0x0000000b06287c20 */ /* 0x000fe20008400000 */
[----:B------:R-:W-:Y:S01]  /*43b0*/  FMUL R38, R7, UR4 ;  /* 0x0000000407267c20 */ /* 0x000fe20008400000 */
[----:B------:R-:W-:Y:S01]  /*43c0*/  FMUL R39, R8, UR11 ;  /* 0x0000000b08277c20 */ /* 0x000fe20008400000 */
[----:B------:R-:W0:Y:S01]  /*43d0*/  LDCU.64 UR4, c[0x0][0x3d0] ;  /* 0x00007a00ff0477ac */ /* 0x000e220008000a00 */
[----:B------:R-:W-:Y:S01]  /*43e0*/  IMAD R61, R37, 0x2, R64 ;  /* 0x00000002253d7824 */ /* 0x000fe200078e0240 */
[----:B------:R-:W-:Y:S01]  /*43f0*/  FMNMX3 R42, R42, R41, R40, !PT ;  /* 0x000000292a2a7276 */ /* 0x000fe20007800028 */
[----:B------:R-:W-:Y:S01]  /*4400*/  FMUL R40, R9, UR11 ;  /* 0x0000000b09287c20 */ /* 0x000fe20008400000 */
[----:B------:R-:W-:Y:S01]  /*4410*/  FMUL R41, R10, UR11 ;  /* 0x0000000b0a297c20 */ /* 0x000fe20008400000 */
[----:B------:R-:W-:Y:S01]  /*4420*/  IMAD R60, R37, 0x2, R61 ;  /* 0x00000002253c7824 */ /* 0x000fe200078e023d */
[----:B------:R-:W-:Y:S01]  /*4430*/  FMNMX3 R42, R42, R38, R39, !PT ;  /* 0x000000262a2a7276 */ /* 0x000fe20007800027 */
[----:B------:R-:W-:Y:S01]  /*4440*/  FMUL R38, R11, UR11 ;  /* 0x0000000b0b267c20 */ /* 0x000fe20008400000 */
[----:B------:R-:W-:Y:S01]  /*4450*/  FMUL R39, R12, UR11 ;  /* 0x0000000b0c277c20 */ /* 0x000fe20008400000 */
[----:B------:R-:W-:Y:S01]  /*4460*/  FMUL R43, R28, UR11 ;  /* 0x0000000b1c2b7c20 */ /* 0x000fe20008400000 */
[----:B------:R-:W-:Y:S01]  /*4470*/  LEA R63, R37, R60, 0x1 ;  /* 0x0000003c253f7211 */ /* 0x000fe200078e08ff */
[----:B------:R-:W-:Y:S01]  /*4480*/  FMUL R47, R34, UR11 ;  /* 0x0000000b222f7c20 */ /* 0x000fe20008400000 */
[----:B------:R-:W-:Y:S01]  /*4490*/  FMNMX3 R42, R42, R40, R41, !PT ;  /* 0x000000282a2a7276 */ /* 0x000fe20007800029 */
[----:B------:R-:W-:Y:S01]  /*44a0*/  FMUL R40, R13, UR11 ;  /* 0x0000000b0d287c20 */ /* 0x000fe20008400000 */
[----:B------:R-:W-:Y:S01]  /*44b0*/  FMUL R41, R14, UR11 ;  /* 0x0000000b0e297c20 */ /* 0x000fe20008400000 */
        /* <DEDUP_REMOVED lines=8> */
[----:B0-----:R-:W-:Y:S01]  /*4540*/  UIMAD UR4, UR7, UR4, URZ ;  /* 0x00000004070472a4 */ /* 0x001fe2000f8e02ff */
[----:B------:R-:W-:Y:S01]  /*4550*/  FMNMX3 R42, R42, R38, R39, !PT ;  /* 0x000000262a2a7276 */ /* 0x000fe20007800027 */
        /* <DEDUP_REMOVED lines=14> */
[----:B------:R-:W-:Y:S01]  /*4640*/  IMAD R36, R36, UR5, RZ ;  /* 0x0000000524247c24 */ /* 0x000fe2000f8e02ff */
[----:B------:R-:W-:Y:S01]  /*4650*/  LEA R49, R37, R52, 0x1 ;  /* 0x0000003425317211 */ /* 0x000fe200078e08ff */
[----:B------:R-:W-:Y:S01]  /*4660*/  USHF.L.U32 UR6, UR4, 0x1, URZ ;  /* 0x0000000104067899 */ /* 0x000fe200080006ff */
[----:B------:R-:W-:Y:S01]  /*4670*/  FMNMX3 R44, R40, R38, R39, !PT ;  /* 0x00000026282c7276 */ /* 0x000fe20007800027 */
[----:B------:R-:W-:Y:S01]  /*4680*/  FMUL R40, R25, UR11 ;  /* 0x0000000b19287c20 */ /* 0x000fe20008400000 */
[----:B------:R-:W0:Y:S01]  /*4690*/  LDC.64 R38, c[0x0][0x390] ;  /* 0x0000e400ff267b82 */ /* 0x000e220000000a00 */
[----:B------:R-:W-:Y:S01]  /*46a0*/  IMAD R48, R37, 0x2, R49 ;  /* 0x0000000225307824 */ /* 0x000fe200078e0231 */
[----:B------:R-:W-:Y:S01]  /*46b0*/  UIMAD.WIDE UR4, UR4, 0x2, URZ ;  /* 0x00000002040478a5 */ /* 0x000fe2000f8e02ff */
[----:B------:R-:W-:Y:S01]  /*46c0*/  FMUL R69, R35, UR11 ;  /* 0x0000000b23457c20 */ /* 0x000fe20008400000 */
[----:B------:R-:W-:Y:S01]  /*46d0*/  FMNMX3 R40, R44, R40, R41, !PT ;  /* 0x000000282c287276 */ /* 0x000fe20007800029 */
[----:B------:R-:W-:-:S02]  /*46e0*/  IMAD R93, R37, 0x2, R48 ;  /* 0x00000002255d7824 */ /* 0x000fc400078e0230 */
[----:B------:R-:W-:Y:S01]  /*46f0*/  FMUL R41, R30, UR11 ;  /* 0x0000000b1e297c20 */ /* 0x000fe20008400000 */
[----:B-1----:R-:W-:Y:S01]  /*4700*/  PRMT R216, RZ, 0x7610, R216 ;  /* 0x00007610ffd87816 */ /* 0x002fe200000000d8 */
[----:B------:R1:W-:Y:S01]  /*4710*/  STL [R1+0x148], R214 ;  /* 0x000148d601007387 */ /* 0x0003e20000100800 */
[----:B------:R-:W-:Y:S01]  /*4720*/  FMNMX3 R44, R40, R42, R43, !PT ;  /* 0x0000002a282c7276 */ /* 0x000fe2000780002b */
[----:B------:R-:W-:Y:S01]  /*4730*/  FMUL R40, R29, UR11 ;  /* 0x0000000b1d287c20 */ /* 0x000fe20008400000 */
[----:B------:R-:W-:Y:S01]  /*4740*/  LEA R45, R37, R93, 0x1 ;  /* 0x0000005d252d7211 */ /* 0x000fe200078e08ff */
[----:B------:R-:W-:Y:S01]  /*4750*/  FMUL R42, R31, UR11 ;  /* 0x0000000b1f2a7c20 */ /* 0x000fe20008400000 */
[----:B------:R-:W-:Y:S01]  /*4760*/  FMUL R43, R32, UR11 ;  /* 0x0000000b202b7c20 */ /* 0x000fe20008400000 */
[----:B----4-:R-:W-:Y:S01]  /*4770*/  PRMT R215, RZ, 0x7610, R215 ;  /* 0x00007610ffd77816 */ /* 0x010fe200000000d7 */
[----:B------:R-:W-:Y:S01]  /*4780*/  NOP ;  /* 0x0000000000007918 */ /* 0x000fe20000000000 */
[----:B------:R-:W-:Y:S01]  /*4790*/  FMNMX3 R40, R44, R40, R41, !PT ;  /* 0x000000282c287276 */ /* 0x000fe20007800029 */
[----:B------:R-:W-:Y:S01]  /*47a0*/  IMAD R44, R37, 0x2, R45 ;  /* 0x00000002252c7824 */ /* 0x000fe200078e022d */
[----:B------:R2:W-:Y:S01]  /*47b0*/  STL [R1+0x144], R213 ;  /* 0x000144d501007387 */ /* 0x0005e20000100800 */
[----:B-1----:R-:W-:-:S02]  /*47c0*/  PRMT R214, RZ, 0x7610, R214 ;  /* 0x00007610ffd67816 */ /* 0x002fc400000000d6 */
[----:B------:R-:W-:Y:S01]  /*47d0*/  FMNMX3 R42, R40, R42, R43, !PT ;  /* 0x0000002a282a7276 */ /* 0x000fe2000780002b */
[----:B------:R-:W-:Y:S01]  /*47e0*/  FMUL R40, R33, UR11 ;  /* 0x0000000b21287c20 */ /* 0x000fe20008400000 */
[----:B------:R-:W-:Y:S01]  /*47f0*/  LEA R41, R37, R44, 0x1 ;  /* 0x0000002c25297211 */ /* 0x000fe200078e08ff */
[C---:B------:R-:W-:Y:S01]  /*4800*/  IMAD.SHL.U32 R43, R36.reuse, 0x2, RZ ;  /* 0x00000002242b7824 */ /* 0x040fe200078e00ff */
[----:B------:R1:W-:Y:S01]  /*4810*/  STL [R1+0x140], R212 ;  /* 0x000140d401007387 */ /* 0x0003e20000100800 */
[----:B------:R-:W-:Y:S01]  /*4820*/  IMAD.HI R36, R36, 0x2, RZ ;  /* 0x0000000224247827 */ /* 0x000fe200078e02ff */
[----:B------:R-:W-:Y:S02]  /*4830*/  FMNMX3 R42, R42, R40, R47, !PT ;  /* 0x000000282a2a7276 */ /* 0x000fe4000780002f */
[----:B0-----:R-:W-:Y:S01]  /*4840*/  IADD3 R70, P4, P5, R43, UR6, R38 ;  /* 0x000000062b467c10 */ /* 0x001fe2000fd9e026 */
[----:B------:R-:W-:Y:S01]  /*4850*/  IMAD R55, R37, 0x2, R41 ;  /* 0x0000000225377824 */ /* 0x000fe200078e0229 */
[----:B------:R-:W-:Y:S01]  /*4860*/  FMNMX R69, R69, R42, !PT ;  /* 0x0000002a45457209 */ /* 0x000fe20007800000 */
[----:B------:R-:W-:Y:S01]  /*4870*/  STL [R1+0x13c], R211 ;  /* 0x00013cd301007387 */ /* 0x000fe20000100800 */
[----:B------:R-:W-:Y:S01]  /*4880*/  IADD3.X R36, PT, PT, R36, UR5, R39, P4, P5 ;  /* 0x0000000524247c10 */ /* 0x000fe2000a7ea427 */
[----:B------:R-:W-:Y:S01]  /*4890*/  IMAD R40, R37, 0x2, R55 ;  /* 0x0000000225287824 */ /* 0x000fe200078e0237 */
[-C--:B------:R-:W-:Y:S01]  /*48a0*/  LEA R102, P4, R89, R70.reuse, 0x1 ;  /* 0x0000004659667211 */ /* 0x080fe200078808ff */
[----:B------:R-:W-:Y:S01]  /*48b0*/  STL [R1+0x138], R210 ;  /* 0x000138d201007387 */ /* 0x000fe20000100800 */
[----:B------:R-:W-:-:S02]  /*48c0*/  LEA R200, P5, R87, R70, 0x1 ;  /* 0x0000004657c87211 */ /* 0x000fc400078a08ff */
[----:B------:R-:W-:Y:S01]  /*48d0*/  LEA R39, R37, R40, 0x1 ;  /* 0x0000002825277211 */ /* 0x000fe200078e08ff */
[----:B------:R-:W-:Y:S01]  /*48e0*/  STL [R1+0x134], R209 ;  /* 0x000134d101007387 */ /* 0x000fe20000100800 */
[----:B------:R-:W-:Y:S02]  /*48f0*/  LEA.HI.X.SX32 R103, R89, R36, 0x1, P4 ;  /* 0x0000002459677211 */ /* 0x000fe400020f0eff */
[----:B------:R-:W-:Y:S01]  /*4900*/  LEA R198, P4, R51, R70, 0x1 ;  /* 0x0000004633c67211 */ /* 0x000fe200078808ff */
[----:B------:R-:W-:Y:S01]  /*4910*/  IMAD R38, R37, 0x2, R39 ;  /* 0x0000000225267824 */ /* 0x000fe200078e0227 */
[-C--:B------:R-:W-:Y:S01]  /*4920*/  LEA.HI.X.SX32 R201, R87, R36.reuse, 0x1, P5 ;  /* 0x0000002457c97211 */ /* 0x080fe200028f0eff */
[----:B------:R-:W3:Y:S01]  /*4930*/  @P2 LDG.E.U16 R220, desc[UR8][R102.64] ;  /* 0x0000000866dc2981 */ /* 0x000ee2000c1e1500 */
[----:B------:R-:W-:Y:S01]  /*4940*/  LEA.HI.X.SX32 R199, R51, R36, 0x1, P4 ;  /* 0x0000002433c77211 */ /* 0x000fe200020f0eff */
[----:B------:R-:W-:Y:S01]  /*4950*/  IMAD R90, R37, 0x2, R38 ;  /* 0x00000002255a7824 */ /* 0x000fe200078e0226 */
[-C--:B------:R-:W-:Y:S01]  /*4960*/  LEA R196, P4, R59, R70.reuse, 0x1 ;  /* 0x000000463bc47211 */ /* 0x080fe200078808ff */
[----:B------:R-:W-:Y:S01]  /*4970*/  STL [R1+0x130], R208 ;  /* 0x000130d001007387 */ /* 0x000fe20000100800 */
[----:B------:R-:W-:-:S02]  /*4980*/  LEA R194, P5, R95, R70, 0x1 ;  /* 0x000000465fc27211 */ /* 0x000fc400078a08ff */
[----:B------:R-:W-:Y:S01]  /*4990*/  LEA R43, R37, R90, 0x1 ;  /* 0x0000005a252b7211 */ /* 0x000fe200078e08ff */
[----:B------:R-:W4:Y:S01]  /*49a0*/  @P2 LDG.E.U16 R219, desc[UR8][R198.64] ;  /* 0x00000008c6db2981 */ /* 0x000f22000c1e1500 */
        /* <DEDUP_REMOVED lines=8> */
[----:B------:R-:W3:Y:S01]  /*4a30*/  @P2 LDG.E.U16 R217, desc[UR8][R194.64] ;  /* 0x00000008c2d92981 */ /* 0x000ee2000c1e1500 */
[----:B------:R-:W-:-:S02]  /*4a40*/  LEA R190, P5, R101, R70, 0x1 ;  /* 0x0000004665be7211 */ /* 0x000fc400078a08ff */
[----:B------:R-:W-:Y:S01]  /*4a50*/  LEA R89, R37, R47, 0x1 ;  /* 0x0000002f25597211 */ /* 0x000fe200078e08ff */
[----:B------:R-:W3:Y:S01]  /*4a60*/  @P2 LDG.E.U16 R216, desc[UR8][R192.64] ;  /* 0x00000008c0d82981 */ /* 0x000ee2000c1e1500 */
        /* <DEDUP_REMOVED lines=11> */
[----:B------:R-:W-:Y:S01]  /*4b20*/  STL [R1+0x12c], R207 ;  /* 0x00012ccf01007387 */ /* 0x000fe20000100800 */
[----:B------:R-:W-:Y:S02]  /*4b30*/  LEA R178, P4, R55, R70, 0x1 ;  /* 0x0000004637b27211 */ /* 0x000fe400078808ff */
[-C--:B------:R-:W-:Y:S01]  /*4b40*/  LEA.HI.X.SX32 R183, R91, R36.reuse, 0x1, P5 ;  /* 0x000000245bb77211 */ /* 0x080fe200028f0eff */
[----:B------:R-:W-:Y:S01]  /*4b50*/  IMAD R87, R37, 0x2, R51 ;  /* 0x0000000225577824 */ /* 0x000fe200078e0233 */
[-C--:B------:R-:W-:Y:S01]  /*4b60*/  LEA.HI.X.SX32 R181, R93, R36.reuse, 0x1, P6 ;  /* 0x000000245db57211 */ /* 0x080fe200030f0eff */
[----:B------:R-:W-:Y:S01]  /*4b70*/  STL [R1+0x128], R206 ;  /* 0x000128ce01007387 */ /* 0x000fe20000100800 */
[----:B------:R-:W-:Y:S02]  /*4b80*/  LEA.HI.X.SX32 R179, R55, R36, 0x1, P4 ;  /* 0x0000002437b37211 */ /* 0x000fe400020f0eff */
[----:B------:R-:W-:Y:S01]  /*4b90*/  LEA R50, R37, R87, 0x1 ;  /* 0x0000005725327211 */ /* 0x000fe200078e08ff */
[----:B------:R-:W3:Y:S01]  /*4ba0*/  @P2 LDG.E.U16 R252, desc[UR8][R182.64] ;  /* 0x00000008b6fc2981 */ /* 0x000ee2000c1e1500 */
[----:B------:R-:W-:-:S02]  /*4bb0*/  LEA R176, P5, R90, R70, 0x1 ;  /* 0x000000465ab07211 */ /* 0x000fc400078a08ff */
[----:B------:R-:W-:Y:S01]  /*4bc0*/  LEA R174, P6, R89, R70, 0x1 ;  /* 0x0000004659ae7211 */ /* 0x000fe200078c08ff */
[----:B------:R-:W-:Y:S01]  /*4bd0*/  IMAD R59, R37, 0x2, R50 ;  /* 0x00000002253b7824 */ /* 0x000fe200078e0232 */
[-C--:B------:R-:W-:Y:S01]  /*4be0*/  LEA.HI.X.SX32 R177, R90, R36.reuse, 0x1, P5 ;  /* 0x000000245ab17211 */ /* 0x080fe200028f0eff */
[----:B------:R-:W3:Y:S01]  /*4bf0*/  @P2 LDG.E.U16 R189, desc[UR8][R180.64] ;  /* 0x00000008b4bd2981 */ /* 0x000ee2000c1e1500 */
[----:B------:R-:W-:Y:S02]  /*4c00*/  LEA.HI.X.SX32 R175, R89, R36, 0x1, P6 ;  /* 0x0000002459af7211 */ /* 0x000fe400030f0eff */
[----:B------:R-:W-:Y:S01]  /*4c10*/  LEA R58, R37, R59, 0x1 ;  /* 0x0000003b253a7211 */ /* 0x000fe200078e08ff */
[----:B------:R-:W3:Y:S01]  /*4c20*/  @P2 LDG.E.U16 R188, desc[UR8][R178.64] ;  /* 0x00000008b2bc2981 */ /* 0x000ee2000c1e1500 */
[----:B------:R-:W-:Y:S02]  /*4c30*/  LEA R172, P4, R87, R70, 0x1 ;  /* 0x0000004657ac7211 */ /* 0x000fe400078808ff */
[----:B--2---:R-:W-:Y:S01]  /*4c40*/  PRMT R213, RZ, 0x7610, R213 ;  /* 0x00007610ffd57816 */ /* 0x004fe200000000d5 */
[----:B------:R-:W-:Y:S01]  /*4c50*/  IMAD R88, R37, 0x2, R58 ;  /* 0x0000000225587824 */ /* 0x000fe200078e023a */
[----:B------:R-:W-:Y:S01]  /*4c60*/  PRMT R138, RZ, 0x7610, R138 ;  /* 0x00007610ff8a7816 */ /* 0x000fe2000000008a */
[----:B------:R-:W2:Y:S01]  /*4c70*/  @P2 LDG.E.U16 R141, desc[UR8][R176.64] ;  /* 0x00000008b08d2981 */ /* 0x000ea2000c1e1500 */
[----:B------:R-:W-:-:S02]  /*4c80*/  PRMT R67, RZ, 0x7610, R67 ;  /* 0x00007610ff437816 */ /* 0x000fc40000000043 */
[C---:B------:R-:W-:Y:S01]  /*4c90*/  LEA R62, R37.reuse, R88, 0x1 ;  /* 0x00000058253e7211 */ /* 0x040fe200078e08ff */
[----:B------:R-:W2:Y:S01]  /*4ca0*/  @P2 LDG.E.U16 R213, desc[UR8][R184.64] ;  /* 0x00000008b8d52981 */ /* 0x000ea2000c1e1500 */
[C---:B------:R-:W-:Y:S02]  /*4cb0*/  LEA R170, P5, R88.reuse, R70, 0x1 ;  /* 0x0000004658aa7211 */ /* 0x040fe400078a08ff */
[----:B-1----:R-:W-:Y:S01]  /*4cc0*/  PRMT R212, RZ, 0x7610, R212 ;  /* 0x00007610ffd47816 */ /* 0x002fe200000000d4 */
[----:B------:R-:W-:Y:S01]  /*4cd0*/  IMAD R66, R37, 0x2, R62 ;  /* 0x0000000225427824 */ /* 0x000fe200078e023e */
[-C--:B------:R-:W-:Y:S01]  /*4ce0*/  LEA.HI.X.SX32 R173, R87, R36.reuse, 0x1, P4 ;  /* 0x0000002457ad7211 */ /* 0x080fe200020f0eff */
[----:B------:R-:W2:Y:S01]  /*4cf0*/  @P2 LDG.E.U16 R140, desc[UR8][R174.64] ;  /* 0x00000008ae8c2981 */ /* 0x000ea2000c1e1500 */
[----:B------:R-:W-:Y:S02]  /*4d00*/  LEA.HI.X.SX32 R171, R88, R36, 0x1, P5 ;  /* 0x0000002458ab7211 */ /* 0x000fe400028f0eff */
[C---:B------:R-:W-:Y:S01]  /*4d10*/  LEA R63, R37.reuse, R66, 0x1 ;  /* 0x00000042253f7211 */ /* 0x040fe200078e08ff */
[----:B------:R-:W2:Y:S04]  /*4d20*/  @P2 LDG.E.U16 R139, desc[UR8][R172.64] ;  /* 0x00000008ac8b2981 */ /* 0x000ea8000c1e1500 */
[----:B------:R-:W-:Y:S01]  /*4d30*/  IMAD R55, R37, 0x2, R63 ;  /* 0x0000000225377824 */ /* 0x000fe200078e023f */
[----:B------:R-:W2:Y:S04]  /*4d40*/  @P2 LDG.E.U16 R138, desc[UR8][R170.64] ;  /* 0x00000008aa8a2981 */ /* 0x000ea8000c1e1500 */
[C---:B------:R-:W-:Y:S01]  /*4d50*/  LEA R168, P6, R55.reuse, R70, 0x1 ;  /* 0x0000004637a87211 */ /* 0x040fe200078c08ff */
[----:B------:R-:W2:Y:S03]  /*4d60*/  @P2 LDG.E.U16 R212, desc[UR8][R200.64] ;  /* 0x00000008c8d42981 */ /* 0x000ea6000c1e1500 */
[----:B------:R-:W-:Y:S01]  /*4d70*/  LEA.HI.X.SX32 R169, R55, R36, 0x1, P6 ;  /* 0x0000002437a97211 */ /* 0x000fe200030f0eff */
[----:B------:R-:W-:Y:S04]  /*4d80*/  STL [R1+0x124], R205 ;  /* 0x000124cd01007387 */ /* 0x000fe80000100800 */
[----:B------:R-:W2:Y:S04]  /*4d90*/  @P2 LDG.E.U16 R67, desc[UR8][R168.64] ;  /* 0x00000008a8432981 */ /* 0x000ea8000c1e1500 */
[----:B------:R-:W0:Y:S04]  /*4da0*/  SHFL.BFLY PT, R87, R69, 0x10, 0x1f ;  /* 0x0e001f0045577f89 */ /* 0x000e2800000e0000 */
[----:B------:R1:W-:Y:S04]  /*4db0*/  STL [R1+0x120], R204 ;  /* 0x000120cc01007387 */ /* 0x0003e80000100800 */
[----:B------:R0:W-:Y:S04]  /*4dc0*/  STL [R1+0x11c], R203 ;  /* 0x00011ccb01007387 */ /* 0x0001e80000100800 */
[----:B------:R0:W-:Y:S04]  /*4dd0*/  STL [R1+0x118], R202 ;  /* 0x000118ca01007387 */ /* 0x0001e80000100800 */
[----:B------:R1:W-:Y:S01]  /*4de0*/  STL [R1+0x114], R68 ;  /* 0x0001144401007387 */ /* 0x0003e20000100800 */
[----:B------:R-:W-:-:S03]  /*4df0*/  LEA R164, P5, R85, R70, 0x1 ;  /* 0x0000004655a47211 */ /* 0x000fc600078a08ff */
[----:B------:R1:W-:Y:S01]  /*4e00*/  STL [R1+0x110], R3 ;  /* 0x0001100301007387 */ /* 0x0003e20000100800 */
[----:B0-----:R-:W-:-:S03]  /*4e10*/  FMNMX3 R69, R69, -INF , R87, !PT ;  /* 0xff80000045457876 */ /* 0x001fc60007800057 */
[----:B------:R0:W-:Y:S02]  /*4e20*/  STL [R1+0x10c], R2 ;  /* 0x00010c0201007387 */ /* 0x0001e40000100800 */
[--C-:B------:R-:W-:Y:S01]  /*4e30*/  FFMA R4, R4, UR11, -R69.reuse ;  /* 0x0000000b04047c23 */ /* 0x100fe20008000845 */
[--C-:B------:R-:W-:Y:S01]  /*4e40*/  FFMA R5, R5, UR11, -R69.reuse ;  /* 0x0000000b05057c23 */ /* 0x100fe20008000845 */
[--C-:B------:R-:W-:Y:S01]  /*4e50*/  FFMA R6, R6, UR11, -R69.reuse ;  /* 0x0000000b06067c23 */ /* 0x100fe20008000845 */
[--C-:B------:R-:W-:Y:S01]  /*4e60*/  FFMA R7, R7, UR11, -R69.reuse ;  /* 0x0000000b07077c23 */ /* 0x100fe20008000845 */
[----:B------:R-:W-:Y:S01]  /*4e70*/  FMUL R4, R4, 1.4426950216293334961 ;  /* 0x3fb8aa3b04047820 */ /* 0x000fe20000400000 */
[----:B------:R-:W-:Y:S01]  /*4e80*/  FMUL R5, R5, 1.4426950216293334961 ;  /* 0x3fb8aa3b05057820 */ /* 0x000fe20000400000 */
[----:B------:R-:W-:Y:S01]  /*4e90*/  FMUL R6, R6, 1.4426950216293334961 ;  /* 0x3fb8aa3b06067820 */ /* 0x000fe20000400000 */
[--C-:B------:R-:W-:Y:S01]  /*4ea0*/  FFMA R8, R8, UR11, -R69.reuse ;  /* 0x0000000b08087c23 */ /* 0x100fe20008000845 */
[----:B------:R-:W-:Y:S01]  /*4eb0*/  MUFU.EX2 R210, R4 ;  /* 0x0000000400d27308 */ /* 0x000fe20000000800 */
[----:B------:R-:W-:Y:S01]  /*4ec0*/  FMUL R7, R7, 1.4426950216293334961 ;  /* 0x3fb8aa3b07077820 */ /* 0x000fe20000400000 */
[--C-:B------:R-:W-:Y:S01]  /*4ed0*/  FFMA R9, R9, UR11, -R69.reuse ;  /* 0x0000000b09097c23 */ /* 0x100fe20008000845 */
[--C-:B------:R-:W-:Y:S01]  /*4ee0*/  FFMA R10, R10, UR11, -R69.reuse ;  /* 0x0000000b0a0a7c23 */ /* 0x100fe20008000845 */
[--C-:B------:R-:W-:Y:S01]  /*4ef0*/  FFMA R11, R11, UR11, -R69.reuse ;  /* 0x0000000b0b0b7c23 */ /* 0x100fe20008000845 */
[--C-:B------:R-:W-:Y:S01]  /*4f00*/  FFMA R12, R12, UR11, -R69.reuse ;  /* 0x0000000b0c0c7c23 */ /* 0x100fe20008000845 */
[--C-:B------:R-:W-:Y:S01]  /*4f10*/  FFMA R13, R13, UR11, -R69.reuse ;  /* 0x0000000b0d0d7c23 */ /* 0x100fe20008000845 */
[--C-:B------:R-:W-:Y:S01]  /*4f20*/  FFMA R14, R14, UR11, -R69.reuse ;  /* 0x0000000b0e0e7c23 */ /* 0x100fe20008000845 */
[----:B------:R-:W0:Y:S01]  /*4f30*/  MUFU.EX2 R211, R5 ;  /* 0x0000000500d37308 */ /* 0x000e220000000800 */
[----:B------:R-:W-:Y:S01]  /*4f40*/  FMUL R8, R8, 1.4426950216293334961 ;  /* 0x3fb8aa3b08087820 */ /* 0x000fe20000400000 */
[--C-:B------:R-:W-:Y:S01]  /*4f50*/  FFMA R15, R15, UR11, -R69.reuse ;  /* 0x0000000b0f0f7c23 */ /* 0x100fe20008000845 */
[--C-:B------:R-:W-:Y:S01]  /*4f60*/  FFMA R16, R16, UR11, -R69.reuse ;  /* 0x0000000b10107c23 */ /* 0x100fe20008000845 */
[--C-:B------:R-:W-:Y:S01]  /*4f70*/  FFMA R18, R18, UR11, -R69.reuse ;  /* 0x0000000b12127c23 */ /* 0x100fe20008000845 */
[--C-:B------:R-:W-:Y:S01]  /*4f80*/  FFMA R19, R19, UR11, -R69.reuse ;  /* 0x0000000b13137c23 */ /* 0x100fe20008000845 */
[--C-:B------:R-:W-:Y:S01]  /*4f90*/  FFMA R20, R20, UR11, -R69.reuse ;  /* 0x0000000b14147c23 */ /* 0x100fe20008000845 */
[--C-:B------:R-:W-:Y:S01]  /*4fa0*/  FFMA R21, R21, UR11, -R69.reuse ;  /* 0x0000000b15157c23 */ /* 0x100fe20008000845 */
[----:B------:R-:W1:Y:S01]  /*4fb0*/  MUFU.EX2 R208, R6 ;  /* 0x0000000600d07308 */ /* 0x000e620000000800 */
[----:B------:R-:W-:Y:S01]  /*4fc0*/  FMUL R9, R9, 1.4426950216293334961 ;  /* 0x3fb8aa3b09097820 */ /* 0x000fe20000400000 */
[--C-:B------:R-:W-:Y:S01]  /*4fd0*/  FFMA R22, R22, UR11, -R69.reuse ;  /* 0x0000000b16167c23 */ /* 0x100fe20008000845 */
[--C-:B------:R-:W-:Y:S01]  /*4fe0*/  FFMA R23, R23, UR11, -R69.reuse ;  /* 0x0000000b17177c23 */ /* 0x100fe20008000845 */
[----:B------:R-:W-:Y:S01]  /*4ff0*/  LEA.HI.X.SX32 R165, R85, R36, 0x1, P5 ;  /* 0x0000002455a57211 */ /* 0x000fe200028f0eff */
[--C-:B------:R-:W-:Y:S01]  /*5000*/  FFMA R24, R24, UR11, -R69.reuse ;  /* 0x0000000b18187c23 */ /* 0x100fe20008000845 */
[--C-:B------:R-:W-:Y:S01]  /*5010*/  FFMA R25, R25, UR11, -R69.reuse ;  /* 0x0000000b19197c23 */ /* 0x100fe20008000845 */
[----:B------:R-:W-:Y:S01]  /*5020*/  FFMA R26, R26, UR11, -R69 ;  /* 0x0000000b1a1a7c23 */ /* 0x000fe20008000845 */
[----:B------:R1:W1:Y:S01]  /*5030*/  MUFU.EX2 R209, R7 ;  /* 0x0000000700d17308 */ /* 0x0002620000000800 */
[----:B------:R-:W-:Y:S01]  /*5040*/  FMUL R10, R10, 1.4426950216293334961 ;  /* 0x3fb8aa3b0a0a7820 */ /* 0x000fe20000400000 */
[----:B0-----:R-:W-:Y:S01]  /*5050*/  FADD R4, R210, R211 ;  /* 0x000000d3d2047221 */ /* 0x001fe20000000000 */
[--C-:B------:R-:W-:Y:S01]  /*5060*/  FFMA R27, R27, UR11, -R69.reuse ;  /* 0x0000000b1b1b7c23 */ /* 0x100fe20008000845 */
[--C-:B------:R-:W-:Y:S01]  /*5070*/  FFMA R28, R28, UR11, -R69.reuse ;  /* 0x0000000b1c1c7c23 */ /* 0x100fe20008000845 */
[--C-:B------:R-:W-:Y:S01]  /*5080*/  FFMA R29, R29, UR11, -R69.reuse ;  /* 0x0000000b1d1d7c23 */ /* 0x100fe20008000845 */
[--C-:B------:R-:W-:Y:S01]  /*5090*/  FFMA R30, R30, UR11, -R69.reuse ;  /* 0x0000000b1e1e7c23 */ /* 0x100fe20008000845 */
[--C-:B------:R-:W-:Y:S01]  /*50a0*/  FFMA R31, R31, UR11, -R69.reuse ;  /* 0x0000000b1f1f7c23 */ /* 0x100fe20008000845 */
[----:B------:R0:W0:Y:S01]  /*50b0*/  MUFU.EX2 R206, R8 ;  /* 0x0000000800ce7308 */ /* 0x0000220000000800 */
[----:B-1----:R-:W-:Y:S01]  /*50c0*/  FMUL R7, R11, 1.4426950216293334961 ;  /* 0x3fb8aa3b0b077820 */ /* 0x002fe20000400000 */
[----:B------:R-:W-:Y:S01]  /*50d0*/  FADD R4, R208, R4 ;  /* 0x00000004d0047221 */ /* 0x000fe20000000000 */
[--C-:B------:R-:W-:Y:S01]  /*50e0*/  FFMA R32, R32, UR11, -R69.reuse ;  /* 0x0000000b20207c23 */ /* 0x100fe20008000845 */
[--C-:B------:R-:W-:Y:S01]  /*50f0*/  FFMA R33, R33, UR11, -R69.reuse ;  /* 0x0000000b21217c23 */ /* 0x100fe20008000845 */
[--C-:B------:R-:W-:Y:S01]  /*5100*/  FFMA R34, R34, UR11, -R69.reuse ;  /* 0x0000000b22227c23 */ /* 0x100fe20008000845 */
[----:B------:R-:W-:Y:S01]  /*5110*/  FFMA R35, R35, UR11, -R69 ;  /* 0x0000000b23237c23 */ /* 0x000fe20008000845 */
[-C--:B------:R-:W-:Y:S01]  /*5120*/  LEA R166, P4, R86, R70.reuse, 0x1 ;  /* 0x0000004656a67211 */ /* 0x080fe200078808ff */
[----:B------:R-:W1:Y:S01]  /*5130*/  MUFU.EX2 R207, R9 ;  /* 0x0000000900cf7308 */ /* 0x000e620000000800 */
[----:B------:R-:W-:Y:S01]  /*5140*/  FMUL R12, R12, 1.4426950216293334961 ;  /* 0x3fb8aa3b0c0c7820 */ /* 0x000fe20000400000 */
[----:B------:R-:W-:Y:S01]  /*5150*/  FADD R4, R209, R4 ;  /* 0x00000004d1047221 */ /* 0x000fe20000000000 */
[----:B------:R-:W-:Y:S01]  /*5160*/  LEA R158, P6, R83, R70, 0x1 ;  /* 0x00000046539e7211 */ /* 0x000fe200078c08ff */
[----:B------:R-:W-:Y:S04]  /*5170*/  STL.64 [R1+0x100], R102 ;  /* 0x0001006601007387 */ /* 0x000fe80000100a00 */
[----:B------:R-:W1:Y:S01]  /*5180*/  MUFU.EX2 R205, R10 ;  /* 0x0000000a00cd7308 */ /* 0x000e620000000800 */
[----:B0-----:R-:W-:Y:S01]  /*5190*/  FMUL R8, R13, 1.4426950216293334961 ;  /* 0x3fb8aa3b0d087820 */ /* 0x001fe20000400000 */
[----:B------:R-:W-:-:S06]  /*51a0*/  FADD R4, R206, R4 ;  /* 0x00000004ce047221 */ /* 0x000fcc0000000000 */
[----:B------:R-:W0:Y:S01]  /*51b0*/  MUFU.EX2 R7, R7 ;  /* 0x0000000700077308 */ /* 0x000e220000000800 */
[----:B------:R-:W-:Y:S01]  /*51c0*/  FMUL R14, R14, 1.4426950216293334961 ;  /* 0x3fb8aa3b0e0e7820 */ /* 0x000fe20000400000 */
[----:B-1----:R-:W-:-:S06]  /*51d0*/  FADD R4, R207, R4 ;  /* 0x00000004cf047221 */ /* 0x002fcc0000000000 */
[----:B------:R-:W1:Y:S01]  /*51e0*/  MUFU.EX2 R204, R12 ;  /* 0x0000000c00cc7308 */ /* 0x000e620000000800 */
[----:B------:R-:W-:Y:S01]  /*51f0*/  FMUL R9, R15, 1.4426950216293334961 ;  /* 0x3fb8aa3b0f097820 */ /* 0x000fe20000400000 */
[----:B------:R-:W-:-:S06]  /*5200*/  FADD R4, R205, R4 ;  /* 0x00000004cd047221 */ /* 0x000fcc0000000000 */
[----:B------:R-:W1:Y:S01]  /*5210*/  MUFU.EX2 R8, R8 ;  /* 0x0000000800087308 */ /* 0x000e620000000800 */
[----:B------:R-:W-:Y:S01]  /*5220*/  FFMA R10, R17, UR11, -R69 ;  /* 0x0000000b110a7c23 */ /* 0x000fe20008000845 */
[----:B------:R-:W-:Y:S01]  /*5230*/  FMUL R16, R16, 1.4426950216293334961 ;  /* 0x3fb8aa3b10107820 */ /* 0x000fe20000400000 */
[----:B0-----:R-:W-:-:S05]  /*5240*/  FADD R4, R7, R4 ;  /* 0x0000000407047221 */ /* 0x001fca0000000000 */
[----:B------:R-:W0:Y:S01]  /*5250*/  MUFU.EX2 R203, R14 ;  /* 0x0000000e00cb7308 */ /* 0x000e220000000800 */
[----:B------:R-:W-:Y:S01]  /*5260*/  FMUL R10, R10, 1.4426950216293334961 ;  /* 0x3fb8aa3b0a0a7820 */ /* 0x000fe20000400000 */
[----:B-1----:R-:W-:-:S06]  /*5270*/  FADD R4, R204, R4 ;  /* 0x00000004cc047221 */ /* 0x002fcc0000000000 */
[----:B------:R-:W1:Y:S01]  /*5280*/  MUFU.EX2 R9, R9 ;  /* 0x0000000900097308 */ /* 0x000e620000000800 */
[----:B------:R-:W-:Y:S01]  /*5290*/  FMUL R18, R18, 1.4426950216293334961 ;  /* 0x3fb8aa3b12127820 */ /* 0x000fe20000400000 */
[----:B------:R-:W-:-:S06]  /*52a0*/  FADD R4, R8, R4 ;  /* 0x0000000408047221 */ /* 0x000fcc0000000000 */
[----:B------:R-:W1:Y:S01]  /*52b0*/  MUFU.EX2 R202, R16 ;  /* 0x0000001000ca7308 */ /* 0x000e620000000800 */
[----:B------:R-:W-:Y:S01]  /*52c0*/  FMUL R11, R19, 1.4426950216293334961 ;  /* 0x3fb8aa3b130b7820 */ /* 0x000fe20000400000 */
[----:B0-----:R-:W-:-:S06]  /*52d0*/  FADD R4, R203, R4 ;  /* 0x00000004cb047221 */ /* 0x001fcc0000000000 */
        /* <DEDUP_REMOVED lines=10> */
[----:B------:R-:W-:Y:S01]  /*5380*/  LEA R160, P5, R84, R70, 0x1 ;  /* 0x0000004654a07211 */ /* 0x000fe200078a08ff */
[----:B------:R-:W-:Y:S01]  /*5390*/  FMUL R13, R23, 1.4426950216293334961 ;  /* 0x3fb8aa3b170d7820 */ /* 0x000fe20000400000 */
[----:B-1----:R-:W-:-:S05]  /*53a0*/  FADD R4, R68, R4 ;  /* 0x0000000444047221 */ /* 0x002fca0000000000 */
[----:B------:R-:W1:Y:S01]  /*53b0*/  MUFU.EX2 R12, R12 ;  /* 0x0000000c000c7308 */ /* 0x000e620000000800 */
[----:B------:R-:W-:Y:S01]  /*53c0*/  LEA.HI.X.SX32 R161, R84, R36, 0x1, P5 ;  /* 0x0000002454a17211 */ /* 0x000fe200028f0eff */
[----:B------:R-:W-:Y:S01]  /*53d0*/  FMUL R24, R24, 1.4426950216293334961 ;  /* 0x3fb8aa3b18187820 */ /* 0x000fe20000400000 */
[----:B------:R-:W-:-:S05]  /*53e0*/  LEA R154, P5, R81, R70, 0x1 ;  /* 0x00000046519a7211 */ /* 0x000fca00078a08ff */
[----:B------:R-:W1:Y:S01]  /*53f0*/  MUFU.EX2 R2, R22 ;  /* 0x0000001600027308 */ /* 0x000e620000000800 */
[----:B------:R-:W-:Y:S01]  /*5400*/  FADD R4, R11, R4 ;  /* 0x000000040b047221 */ /* 0x000fe20000000000 */
[----:B------:R-:W-:Y:S01]  /*5410*/  FMUL R14, R25, 1.4426950216293334961 ;  /* 0x3fb8aa3b190e7820 */ /* 0x000fe20000400000 */
[----:B------:R-:W-:-:S05]  /*5420*/  LEA.HI.X.SX32 R155, R81, R36, 0x1, P5 ;  /* 0x00000024519b7211 */ /* 0x000fca00028f0eff */
[----:B------:R-:W4:Y:S01]  /*5430*/  MUFU.EX2 R13, R13 ;  /* 0x0000000d000d7308 */ /* 0x000f220000000800 */
[----:B------:R-:W-:Y:S01]  /*5440*/  LEA R148, P5, R78, R70, 0x1 ;  /* 0x000000464e947211 */ /* 0x000fe200078a08ff */
[----:B0-----:R-:W-:Y:S01]  /*5450*/  FADD R4, R3, R4 ;  /* 0x0000000403047221 */ /* 0x001fe20000000000 */
[----:B------:R-:W-:-:S05]  /*5460*/  FMUL R23, R26, 1.4426950216293334961 ;  /* 0x3fb8aa3b1a177820 */ /* 0x000fca0000400000 */
[----:B------:R-:W0:Y:S01]  /*5470*/  MUFU.EX2 R24, R24 ;  /* 0x0000001800187308 */ /* 0x000e220000000800 */
[----:B------:R-:W-:Y:S01]  /*5480*/  LEA.HI.X.SX32 R149, R78, R36, 0x1, P5 ;  /* 0x000000244e957211 */ /* 0x000fe200028f0eff */
[----:B-1----:R-:W-:Y:S01]  /*5490*/  FADD R4, R12, R4 ;  /* 0x000000040c047221 */ /* 0x002fe20000000000 */
[----:B------:R-:W-:Y:S01]  /*54a0*/  LEA R144, P5, R75, R70, 0x1 ;  /* 0x000000464b907211 */ /* 0x000fe200078a08ff */
[----:B------:R-:W-:-:S04]  /*54b0*/  FMUL R27, R27, 1.4426950216293334961 ;  /* 0x3fb8aa3b1b1b7820 */ /* 0x000fc80000400000 */
[----:B------:R-:W1:Y:S01]  /*54c0*/  MUFU.EX2 R14, R14 ;  /* 0x0000000e000e7308 */ /* 0x000e620000000800 */
[----:B------:R-:W-:Y:S01]  /*54d0*/  LEA.HI.X.SX32 R145, R75, R36, 0x1, P5 ;  /* 0x000000244b917211 */ /* 0x000fe200028f0eff */
[----:B------:R-:W-:Y:S01]  /*54e0*/  FADD R4, R2, R4 ;  /* 0x0000000402047221 */ /* 0x000fe20000000000 */
[----:B------:R-:W-:Y:S01]  /*54f0*/  LEA R136, P5, R73, R70, 0x1 ;  /* 0x0000004649887211 */ /* 0x000fe200078a08ff */
[----:B------:R-:W-:-:S04]  /*5500*/  FMUL R28, R28, 1.4426950216293334961 ;  /* 0x3fb8aa3b1c1c7820 */ /* 0x000fc80000400000 */
[----:B------:R-:W1:Y:S01]  /*5510*/  MUFU.EX2 R23, R23 ;  /* 0x0000001700177308 */ /* 0x000e620000000800 */
[----:B----4-:R-:W-:Y:S01]  /*5520*/  FADD R4, R13, R4 ;  /* 0x000000040d047221 */ /* 0x010fe20000000000 */
[----:B------:R-:W-:Y:S01]  /*5530*/  LEA.HI.X.SX32 R137, R73, R36, 0x1, P5 ;  /* 0x0000002449897211 */ /* 0x000fe200028f0eff */
[----:B------:R-:W-:Y:S01]  /*5540*/  FMUL R29, R29, 1.4426950216293334961 ;  /* 0x3fb8aa3b1d1d7820 */ /* 0x000fe20000400000 */
[----:B------:R-:W-:-:S04]  /*5550*/  LEA R132, P5, R71, R70, 0x1 ;  /* 0x0000004647847211 */ /* 0x000fc800078a08ff */
[----:B------:R-:W4:Y:S01]  /*5560*/  MUFU.EX2 R15, R27 ;  /* 0x0000001b000f7308 */ /* 0x000f220000000800 */
[----:B0-----:R-:W-:Y:S01]  /*5570*/  FADD R4, R24, R4 ;  /* 0x0000000418047221 */ /* 0x001fe20000000000 */
[----:B------:R-:W-:Y:S01]  /*5580*/  FMUL R22, R30, 1.4426950216293334961 ;  /* 0x3fb8aa3b1e167820 */ /* 0x000fe20000400000 */
[----:B------:R-:W-:-:S05]  /*5590*/  LEA.HI.X.SX32 R133, R71, R36, 0x1, P5 ;  /* 0x0000002447857211 */ /* 0x000fca00028f0eff */
[----:B------:R-:W0:Y:S01]  /*55a0*/  MUFU.EX2 R28, R28 ;  /* 0x0000001c001c7308 */ /* 0x000e220000000800 */
[----:B------:R-:W-:Y:S01]  /*55b0*/  LEA R128, P5, R64, R70, 0x1 ;  /* 0x0000004640807211 */ /* 0x000fe200078a08ff */
[----:B-1----:R-:W-:Y:S01]  /*55c0*/  FADD R4, R14, R4 ;  /* 0x000000040e047221 */ /* 0x002fe20000000000 */
[----:B------:R-:W-:-:S05]  /*55d0*/  FMUL R17, R31, 1.4426950216293334961 ;  /* 0x3fb8aa3b1f117820 */ /* 0x000fca0000400000 */
[----:B------:R-:W1:Y:S01]  /*55e0*/  MUFU.EX2 R16, R29 ;  /* 0x0000001d00107308 */ /* 0x000e620000000800 */
[----:B------:R-:W-:Y:S01]  /*55f0*/  LEA.HI.X.SX32 R129, R64, R36, 0x1, P5 ;  /* 0x0000002440817211 */ /* 0x000fe200028f0eff */
[----:B------:R-:W-:Y:S01]  /*5600*/  FADD R4, R23, R4 ;  /* 0x0000000417047221 */ /* 0x000fe20000000000 */
[----:B------:R-:W-:Y:S01]  /*5610*/  LEA R124, P5, R60, R70, 0x1 ;  /* 0x000000463c7c7211 */ /* 0x000fe200078a08ff */
[----:B------:R-:W-:-:S04]  /*5620*/  FMUL R21, R32, 1.4426950216293334961 ;  /* 0x3fb8aa3b20157820 */ /* 0x000fc80000400000 */
[----:B------:R-:W1:Y:S01]  /*5630*/  MUFU.EX2 R22, R22 ;  /* 0x0000001600167308 */ /* 0x000e620000000800 */
[----:B------:R-:W-:Y:S01]  /*5640*/  LEA.HI.X.SX32 R125, R60, R36, 0x1, P5 ;  /* 0x000000243c7d7211 */ /* 0x000fe200028f0eff */
[----:B----4-:R-:W-:Y:S01]  /*5650*/  FADD R4, R15, R4 ;  /* 0x000000040f047221 */ /* 0x010fe20000000000 */
[----:B------:R-:W-:Y:S01]  /*5660*/  LEA R120, P5, R56, R70, 0x1 ;  /* 0x0000004638787211 */ /* 0x000fe200078a08ff */
[----:B------:R-:W-:-:S04]  /*5670*/  FMUL R18, R33, 1.4426950216293334961 ;  /* 0x3fb8aa3b21127820 */ /* 0x000fc80000400000 */
[----:B------:R-:W4:Y:S01]  /*5680*/  MUFU.EX2 R17, R17 ;  /* 0x0000001100117308 */ /* 0x000f220000000800 */
[----:B0-----:R-:W-:Y:S01]  /*5690*/  FADD R4, R28, R4 ;  /* 0x000000041c047221 */ /* 0x001fe20000000000 */
[----:B------:R-:W-:Y:S01]  /*56a0*/  LEA.HI.X.SX32 R121, R56, R36, 0x1, P5 ;  /* 0x0000002438797211 */ /* 0x000fe200028f0eff */
[----:B------:R-:W-:Y:S01]  /*56b0*/  FMUL R20, R34, 1.4426950216293334961 ;  /* 0x3fb8aa3b22147820 */ /* 0x000fe20000400000 */
[----:B------:R-:W-:-:S04]  /*56c0*/  LEA R116, P5, R52, R70, 0x1 ;  /* 0x0000004634747211 */ /* 0x000fc800078a08ff */
[----:B------:R-:W0:Y:S01]  /*56d0*/  MUFU.EX2 R21, R21 ;  /* 0x0000001500157308 */ /* 0x000e220000000800 */
[----:B-1----:R-:W-:Y:S01]  /*56e0*/  FADD R4, R16, R4 ;  /* 0x0000000410047221 */ /* 0x002fe20000000000 */
[----:B------:R-:W-:Y:S01]  /*56f0*/  FMUL R19, R35, 1.4426950216293334961 ;  /* 0x3fb8aa3b23137820 */ /* 0x000fe20000400000 */
[----:B------:R-:W-:-:S05]  /*5700*/  LEA.HI.X.SX32 R117, R52, R36, 0x1, P5 ;  /* 0x0000002434757211 */ /* 0x000fca00028f0eff */
[----:B------:R-:W1:Y:S01]  /*5710*/  MUFU.EX2 R18, R18 ;  /* 0x0000001200127308 */ /* 0x000e620000000800 */
[----:B------:R-:W-:Y:S01]  /*5720*/  LEA R112, P5, R48, R70, 0x1 ;  /* 0x0000004630707211 */ /* 0x000fe200078a08ff */
[----:B------:R-:W-:-:S06]  /*5730*/  FADD R4, R22, R4 ;  /* 0x0000000416047221 */ /* 0x000fcc0000000000 */
[----:B------:R-:W2:Y:S01]  /*5740*/  MUFU.EX2 R20, R20 ;  /* 0x0000001400147308 */ /* 0x000ea20000000800 */
[----:B------:R-:W-:Y:S01]  /*5750*/  LEA.HI.X.SX32 R113, R48, R36, 0x1, P5 ;  /* 0x0000002430717211 */ /* 0x000fe200028f0eff */
[----:B----4-:R-:W-:Y:S01]  /*5760*/  FADD R4, R17, R4 ;  /* 0x0000000411047221 */ /* 0x010fe20000000000 */
[----:B------:R-:W-:-:S05]  /*5770*/  LEA R108, P5, R44, R70, 0x1 ;  /* 0x000000462c6c7211 */ /* 0x000fca00078a08ff */
[----:B------:R-:W4:Y:S01]  /*5780*/  MUFU.EX2 R19, R19 ;  /* 0x0000001300137308 */ /* 0x000f220000000800 */
[----:B------:R-:W-:Y:S01]  /*5790*/  LEA.HI.X.SX32 R109, R44, R36, 0x1, P5 ;  /* 0x000000242c6d7211 */ /* 0x000fe200028f0eff */
[----:B0-----:R-:W-:Y:S01]  /*57a0*/  FADD R4, R21, R4 ;  /* 0x0000000415047221 */ /* 0x001fe20000000000 */
[----:B------:R-:W-:Y:S02]  /*57b0*/  LEA R104, P5, R40, R70, 0x1 ;  /* 0x0000004628687211 */ /* 0x000fe400078a08ff */
[-C--:B------:R-:W-:Y:S01]  /*57c0*/  LEA.HI.X.SX32 R167, R86, R36.reuse, 0x1, P4 ;  /* 0x0000002456a77211 */ /* 0x080fe200020f0eff */
[----:B-1----:R-:W-:Y:S01]  /*57d0*/  FADD R4, R18, R4 ;  /* 0x0000000412047221 */ /* 0x002fe20000000000 */
[----:B------:R-:W-:Y:S02]  /*57e0*/  LEA.HI.X.SX32 R105, R40, R36, 0x1, P5 ;  /* 0x0000002428697211 */ /* 0x000fe400028f0eff */
[-C--:B------:R-:W-:Y:S02]  /*57f0*/  LEA R162, P4, R82, R70.reuse, 0x1 ;  /* 0x0000004652a27211 */ /* 0x080fe400078808ff */
[----:B------:R-:W-:Y:S01]  /*5800*/  LEA R100, P5, R38, R70, 0x1 ;  /* 0x0000004626647211 */ /* 0x000fe200078a08ff */
[----:B--2---:R-:W-:Y:S01]  /*5810*/  FADD R5, R20, R4 ;  /* 0x0000000414057221 */ /* 0x004fe20000000000 */
[----:B------:R-:W-:-:S02]  /*5820*/  LEA.HI.X.SX32 R163, R82, R36, 0x1, P4 ;  /* 0x0000002452a37211 */ /* 0x000fc400020f0eff */
[----:B------:R-:W-:Y:S02]  /*5830*/  LEA.HI.X.SX32 R101, R38, R36, 0x1, P5 ;  /* 0x0000002426657211 */ /* 0x000fe400028f0eff */
[-C--:B------:R-:W-:Y:S01]  /*5840*/  LEA R156, P4, R79, R70.reuse, 0x1 ;  /* 0x000000464f9c7211 */ /* 0x080fe200078808ff */
[----:B----4-:R-:W-:Y:S01]  /*5850*/  FADD R5, R19, R5 ;  /* 0x0000000513057221 */ /* 0x010fe20000000000 */
[C---:B------:R-:W-:Y:S02]  /*5860*/  LEA R96, P5, R42.reuse, R70, 0x1 ;  /* 0x000000462a607211 */ /* 0x040fe400078a08ff */
[-C--:B------:R-:W-:Y:S02]  /*5870*/  LEA.HI.X.SX32 R157, R79, R36.reuse, 0x1, P4 ;  /* 0x000000244f9d7211 */ /* 0x080fe400020f0eff */
[----:B------:R-:W-:Y:S01]  /*5880*/  LEA.HI.X.SX32 R97, R42, R36, 0x1, P5 ;  /* 0x000000242a617211 */ /* 0x000fe200028f0eff */
[----:B------:R-:W0:Y:S01]  /*5890*/  SHFL.BFLY PT, R6, R5, 0x10, 0x1f ;  /* 0x0e001f0005067f89 */ /* 0x000e2200000e0000 */
[----:B------:R-:W-:-:S02]  /*58a0*/  LEA R150, P4, R77, R70, 0x1 ;  /* 0x000000464d967211 */ /* 0x000fc400078808ff */
[C---:B------:R-:W-:Y:S02]  /*58b0*/  LEA R92, P5, R46.reuse, R70, 0x1 ;  /* 0x000000462e5c7211 */ /* 0x040fe400078a08ff */
[-C--:B------:R-:W-:Y:S02]  /*58c0*/  LEA.HI.X.SX32 R151, R77, R36.reuse, 0x1, P4 ;  /* 0x000000244d977211 */ /* 0x080fe400020f0eff */
[----:B------:R-:W-:Y:S02]  /*58d0*/  LEA.HI.X.SX32 R93, R46, R36, 0x1, P5 ;  /* 0x000000242e5d7211 */ /* 0x000fe400028f0eff */
[CC--:B------:R-:W-:Y:S02]  /*58e0*/  LEA R146, P4, R76.reuse, R70.reuse, 0x1 ;  /* 0x000000464c927211 */ /* 0x0c0fe400078808ff */
[----:B------:R-:W-:Y:S02]  /*58f0*/  LEA R88, P5, R51, R70, 0x1 ;  /* 0x0000004633587211 */ /* 0x000fe400078a08ff */
[----:B------:R-:W-:-:S02]  /*5900*/  LEA.HI.X.SX32 R147, R76, R36, 0x1, P4 ;  /* 0x000000244c937211 */ /* 0x000fc400020f0eff */
[----:B------:R-:W-:Y:S02]  /*5910*/  LEA.HI.X.SX32 R89, R51, R36, 0x1, P5 ;  /* 0x0000002433597211 */ /* 0x000fe400028f0eff */
[-C--:B------:R-:W-:Y:S02]  /*5920*/  LEA R142, P4, R74, R70.reuse, 0x1 ;  /* 0x000000464a8e7211 */ /* 0x080fe400078808ff */
[----:B------:R-:W-:Y:S02]  /*5930*/  LEA R82, P5, R58, R70, 0x1 ;  /* 0x000000463a527211 */ /* 0x000fe400078a08ff */
[----:B------:R-:W-:Y:S02]  /*5940*/  LEA R55, R37, R55, 0x1 ;  /* 0x0000003725377211 */ /* 0x000fe400078e08ff */
[-C--:B------:R-:W-:Y:S02]  /*5950*/  LEA.HI.X.SX32 R159, R83, R36.reuse, 0x1, P6 ;  /* 0x00000024539f7211 */ /* 0x080fe400030f0eff */
[-C--:B------:R-:W-:Y:S01]  /*5960*/  LEA.HI.X.SX32 R143, R74, R36.reuse, 0x1, P4 ;  /* 0x000000244a8f7211 */ /* 0x080fe200020f0eff */
[----:B------:R-:W-:Y:S01]  /*5970*/  IMAD R4, R37, 0x2, R55 ;  /* 0x0000000225047824 */ /* 0x000fe200078e0237 */
[----:B------:R-:W-:-:S02]  /*5980*/  LEA.HI.X.SX32 R83, R58, R36, 0x1, P5 ;  /* 0x000000243a537211 */ /* 0x000fc400028f0eff */
[CC--:B------:R-:W-:Y:S02]  /*5990*/  LEA R134, P4, R72.reuse, R70.reuse, 0x1 ;  /* 0x0000004648867211 */ /* 0x0c0fe400078808ff */
[C---:B------:R-:W-:Y:S02]  /*59a0*/  LEA R76, P5, R63.reuse, R70, 0x1 ;  /* 0x000000463f4c7211 */ /* 0x040fe400078a08ff */
[-C--:B------:R-:W-:Y:S02]  /*59b0*/  LEA.HI.X.SX32 R135, R72, R36.reuse, 0x1, P4 ;  /* 0x0000002448877211 */ /* 0x080fe400020f0eff */
[----:B------:R-:W-:Y:S01]  /*59c0*/  LEA.HI.X.SX32 R77, R63, R36, 0x1, P5 ;  /* 0x000000243f4d7211 */ /* 0x000fe200028f0eff */
[----:B---3--:R1:W-:Y:S01]  /*59d0*/  STS.U16 [R0+UR64+0x4000], R220 ;  /* 0x004000dc00007988 */ /* 0x0083e20008000440 */
[----:B------:R-:W-:-:S03]  /*59e0*/  LEA R72, P5, R4, R70, 0x1 ;  /* 0x0000004604487211 */ /* 0x000fc600078a08ff */
[----:B------:R2:W-:Y:S01]  /*59f0*/  STS.U16 [R0+UR64+0x4400], R219 ;  /* 0x004400db00007988 */ /* 0x0005e20008000440 */
[----:B------:R-:W-:Y:S02]  /*5a00*/  LEA R37, R37, R4, 0x1 ;  /* 0x0000000425257211 */ /* 0x000fe400078e08ff */
[----:B------:R-:W-:Y:S01]  /*5a10*/  LEA.HI.X.SX32 R73, R4, R36, 0x1, P5 ;  /* 0x0000002404497211 */ /* 0x000fe200028f0eff */
[----:B------:R3:W-:Y:S01]  /*5a20*/  STS.U16 [R0+UR64+0x4800], R218 ;  /* 0x004800da00007988 */ /* 0x0007e20008000440 */
[----:B0-----:R-:W-:-:S03]  /*5a30*/  FADD R4, R5, R6 ;  /* 0x0000000605047221 */ /* 0x001fc60000000000 */
[----:B-1----:R0:W5:Y:S04]  /*5a40*/  LDL.LU R220, [R1+0x160] ;  /* 0x0001600001dc7983 */ /* 0x0021680000300800 */
[----:B--2---:R0:W5:Y:S04]  /*5a50*/  LDL.LU R219, [R1+0x15c] ;  /* 0x00015c0001db7983 */ /* 0x0041680000300800 */
[----:B---3--:R0:W5:Y:S04]  /*5a60*/  LDL.LU R218, [R1+0x158] ;  /* 0x0001580001da7983 */ /* 0x0081680000300800 */
[----:B------:R1:W-:Y:S04]  /*5a70*/  STS.U16 [R0+UR64+0x4c00], R217 ;  /* 0x004c00d900007988 */ /* 0x0003e80008000440 */
[----:B------:R2:W-:Y:S04]  /*5a80*/  STS.U16 [R0+UR64+0x6000], R252 ;  /* 0x006000fc00007988 */ /* 0x0005e80008000440 */
[----:B------:R3:W-:Y:S04]  /*5a90*/  STS.U16 [R0+UR64+0x5000], R216 ;  /* 0x005000d800007988 */ /* 0x0007e80008000440 */
[----:B-1----:R0:W5:Y:S01]  /*5aa0*/  LDL.LU R217, [R1+0x154] ;  /* 0x0001540001d97983 */ /* 0x0021620000300800 */
[----:B--2---:R-:W-:-:S03]  /*5ab0*/  LOP3.LUT R252, R0, 0x20, RZ, 0x3c, !PT ;  /* 0x0000002000fc7812 */ /* 0x004fc600078e3cff */
[----:B------:R1:W-:Y:S04]  /*5ac0*/  STS.U16 [R0+UR64+0x5400], R215 ;  /* 0x005400d700007988 */ /* 0x0003e80008000440 */
[----:B---3--:R0:W5:Y:S04]  /*5ad0*/  LDL.LU R216, [R1+0x150] ;  /* 0x0001500001d87983 */ /* 0x0081680000300800 */
[----:B------:R2:W-:Y:S04]  /*5ae0*/  STS.U16 [R0+UR64+0x5800], R214 ;  /* 0x005800d600007988 */ /* 0x0005e80008000440 */
[----:B-1----:R0:W5:Y:S04]  /*5af0*/  LDL.LU R215, [R1+0x14c] ;  /* 0x00014c0001d77983 */ /* 0x0021680000300800 */
[----:B------:R1:W-:Y:S04]  /*5b00*/  STS.U16 [R0+UR64+0x5c00], R213 ;  /* 0x005c00d500007988 */ /* 0x0003e80008000440 */
[----:B--2---:R0:W5:Y:S04]  /*5b10*/  LDL.LU R214, [R1+0x148] ;  /* 0x0001480001d67983 */ /* 0x0041680000300800 */
[----:B------:R-:W-:Y:S04]  /*5b20*/  STS.U16 [R0+UR64+0x6400], R189 ;  /* 0x006400bd00007988 */ /* 0x000fe80008000440 */
[----:B-1----:R0:W5:Y:S04]  /*5b30*/  LDL.LU R213, [R1+0x144] ;  /* 0x0001440001d57983 */ /* 0x0021680000300800 */
[----:B------:R-:W-:Y:S04]  /*5b40*/  STS.U16 [R0+UR64+0x6800], R188 ;  /* 0x006800bc00007988 */ /* 0x000fe80008000440 */
[----:B------:R-:W-:Y:S04]  /*5b50*/  STS.U16 [R0+UR64+0x6c00], R141 ;  /* 0x006c008d00007988 */ /* 0x000fe80008000440 */
[----:B------:R-:W-:Y:S04]  /*5b60*/  STS.U16 [R0+UR64+0x7000], R140 ;  /* 0x0070008c00007988 */ /* 0x000fe80008000440 */
[----:B------:R-:W-:Y:S04]  /*5b70*/  STS.U16 [R0+UR64+0x7400], R139 ;  /* 0x0074008b00007988 */ /* 0x000fe80008000440 */
[----:B------:R-:W-:Y:S04]  /*5b80*/  STS.U16 [R0+UR64+0x7800], R138 ;  /* 0x0078008a00007988 */ /* 0x000fe80008000440 */
[----:B------:R-:W-:Y:S01]  /*5b90*/  STS.U16 [R0+UR64+0x7c00], R67 ;  /* 0x007c004300007988 */ /* 0x000fe20008000440 */
[----:B------:R-:W-:-:S03]  /*5ba0*/  F2FP.BF16.F32.PACK_AB R5, R209, R208 ;  /* 0x000000d0d105723e */ /* 0x000fc600000010ff */
[----:B------:R1:W-:Y:S04]  /*5bb0*/  STL [R1+0x108], R4 ;  /* 0x0001080401007387 */ /* 0x0003e80000100800 */
[----:B------:R2:W-:Y:S01]  /*5bc0*/  STS.U16 [R252+UR64+0x4100], R212 ;  /* 0x004100d4fc007988 */ /* 0x0005e20008000440 */
[----:B------:R-:W-:Y:S02]  /*5bd0*/  F2FP.BF16.F32.PACK_AB R6, R207, R206 ;  /* 0x000000cecf06723e */ /* 0x000fe400000010ff */
[----:B-1----:R-:W-:Y:S01]  /*5be0*/  F2FP.BF16.F32.PACK_AB R4, R211, R210 ;  /* 0x000000d2d304723e */ /* 0x002fe200000010ff */
[----:B--2---:R0:W5:Y:S04]  /*5bf0*/  LDL.LU R212, [R1+0x140] ;  /* 0x0001400001d47983 */ /* 0x0041680000300800 */
[----:B------:R0:W5:Y:S04]  /*5c00*/  LDL.LU R211, [R1+0x13c] ;  /* 0x00013c0001d37983 */ /* 0x0001680000300800 */
[----:B------:R0:W5:Y:S01]  /*5c10*/  LDL.LU R210, [R1+0x138] ;  /* 0x0001380001d27983 */ /* 0x0001620000300800 */
[----:B------:R-:W-:-:S03]  /*5c20*/  F2FP.BF16.F32.PACK_AB R7, R7, R205 ;  /* 0x000000cd0707723e */ /* 0x000fc600000010ff */
        /* <DEDUP_REMOVED lines=12> */
[----:B------:R0:W5:Y:S04]  /*5cf0*/  LDL.LU R203, [R1+0x11c] ;  /* 0x00011c0001cb7983 */ /* 0x0001680000300800 */
[----:B------:R0:W5:Y:S04]  /*5d00*/  LDL.LU R202, [R1+0x118] ;  /* 0x0001180001ca7983 */ /* 0x0001680000300800 */
[----:B------:R0:W5:Y:S04]  /*5d10*/  LDL.LU R68, [R1+0x114] ;  /* 0x0001140001447983 */ /* 0x0001680000300800 */
[----:B------:R0:W5:Y:S04]  /*5d20*/  LDL.LU R3, [R1+0x110] ;  /* 0x0001100001037983 */ /* 0x0001680000300800 */
[----:B------:R0:W5:Y:S01]  /*5d30*/  LDL.LU R2, [R1+0x10c] ;  /* 0x00010c0001027983 */ /* 0x0001620000300800 */
[----:B------:R-:W-:-:S04]  /*5d40*/  LEA R130, P4, R65, R70, 0x1 ;  /* 0x0000004641827211 */ /* 0x000fc800078808ff */
[----:B------:R-:W-:Y:S02]  /*5d50*/  LEA.HI.X.SX32 R131, R65, R36, 0x1, P4 ;  /* 0x0000002441837211 */ /* 0x000fe400020f0eff */
        /* <DEDUP_REMOVED lines=18> */
[-C--:B------:R-:W-:Y:S02]  /*5e80*/  LEA R90, P4, R54, R70.reuse, 0x1 ;  /* 0x00000046365a7211 */ /* 0x080fe400078808ff */
[----:B------:R-:W-:Y:S02]  /*5e90*/  LEA R152, P6, R80, R70, 0x1 ;  /* 0x0000004650987211 */ /* 0x000fe400078c08ff */
[----:B------:R-:W-:Y:S02]  /*5ea0*/  LEA.HI.X.SX32 R91, R54, R36, 0x1, P4 ;  /* 0x00000024365b7211 */ /* 0x000fe400020f0eff */
[----:B------:R-:W-:Y:S02]  /*5eb0*/  LEA R84, P4, R59, R70, 0x1 ;  /* 0x000000463b547211 */ /* 0x000fe400078808ff */
[----:B------:R-:W-:-:S02]  /*5ec0*/  LEA.HI.X.SX32 R153, R80, R36, 0x1, P6 ;  /* 0x0000002450997211 */ /* 0x000fc400030f0eff */
        /* <DEDUP_REMOVED lines=9> */
[-C--:B------:R-:W-:Y:S02]  /*5f60*/  LEA.HI.X.SX32 R75, R55, R36.reuse, 0x1, P4 ;  /* 0x00000024374b7211 */ /* 0x080fe400020f0eff */
[----:B------:R-:W-:Y:S02]  /*5f70*/  LEA.HI.X.SX32 R71, R37, R36, 0x1, P6 ;  /* 0x0000002425477211 */ /* 0x000fe400030f0eff */
[----:B------:R-:W-:-:S02]  /*5f80*/  F2FP.BF16.F32.PACK_AB R14, R14, R24 ;  /* 0x000000180e0e723e */ /* 0x000fc400000010ff */
[----:B------:R-:W-:Y:S02]  /*5f90*/  F2FP.BF16.F32.PACK_AB R15, R15, R23 ;  /* 0x000000170f0f723e */ /* 0x000fe400000010ff */
[----:B------:R-:W-:Y:S02]  /*5fa0*/  F2FP.BF16.F32.PACK_AB R16, R16, R28 ;  /* 0x0000001c1010723e */ /* 0x000fe400000010ff */
[----:B------:R-:W-:Y:S02]  /*5fb0*/  F2FP.BF16.F32.PACK_AB R17, R17, R22 ;  /* 0x000000161111723e */ /* 0x000fe400000010ff */
[----:B------:R-:W-:Y:S02]  /*5fc0*/  F2FP.BF16.F32.PACK_AB R18, R18, R21 ;  /* 0x000000151212723e */ /* 0x000fe400000010ff */
[----:B------:R-:W-:Y:S02]  /*5fd0*/  F2FP.BF16.F32.PACK_AB R19, R19, R20 ;  /* 0x000000141313723e */ /* 0x000fe400000010ff */
[----:B------:R-:W-:-:S02]  /*5fe0*/  PRMT R49, RZ, 0x7610, R49 ;  /* 0x00007610ff317816 */ /* 0x000fc40000000031 */
[----:B------:R-:W-:Y:S02]  /*5ff0*/  PRMT R47, RZ, 0x7610, R47 ;  /* 0x00007610ff2f7816 */ /* 0x000fe4000000002f */
[----:B------:R-:W-:Y:S02]  /*6000*/  PRMT R45, RZ, 0x7610, R45 ;  /* 0x00007610ff2d7816 */ /* 0x000fe4000000002d */
[----:B------:R-:W-:Y:S01]  /*6010*/  PRMT R43, RZ, 0x7610, R43 ;  /* 0x00007610ff2b7816 */ /* 0x000fe2000000002b */
[----:B------:R0:W5:Y:S01]  /*6020*/  @P2 LDG.E.U16 R49, desc[UR8][R162.64] ;  /* 0x00000008a2312981 */ /* 0x000162000c1e1500 */
[----:B------:R-:W-:Y:S02]  /*6030*/  PRMT R41, RZ, 0x7610, R41 ;  /* 0x00007610ff297816 */ /* 0x000fe40000000029 */
[----:B------:R-:W-:Y:S01]  /*6040*/  PRMT R39, RZ, 0x7610, R39 ;  /* 0x00007610ff277816 */ /* 0x000fe20000000027 */
[----:B------:R0:W5:Y:S01]  /*6050*/  @P2 LDG.E.U16 R47, desc[UR8][R156.64] ;  /* 0x000000089c2f2981 */ /* 0x000162000c1e1500 */
[----:B------:R-:W-:-:S02]  /*6060*/  PRMT R37, RZ, 0x7610, R37 ;  /* 0x00007610ff257816 */ /* 0x000fc40000000025 */
[----:B------:R-:W-:Y:S01]  /*6070*/  PRMT R35, RZ, 0x7610, R35 ;  /* 0x00007610ff237816 */ /* 0x000fe20000000023 */
[----:B------:R0:W5:Y:S01]  /*6080*/  @P2 LDG.E.U16 R45, desc[UR8][R150.64] ;  /* 0x00000008962d2981 */ /* 0x000162000c1e1500 */
        /* <DEDUP_REMOVED lines=57> */
[----:B------:R-:W-:-:S03]  /*6420*/  PRMT R51, RZ, 0x7610, R51 ;  /* 0x00007610ff337816 */ /* 0x000fc60000000033 */
[----:B------:R0:W5:Y:S04]  /*6430*/  @P2 LDG.E.U16 R36, desc[UR8][R120.64] ;  /* 0x0000000878242981 */ /* 0x000168000c1e1500 */
        /* <DEDUP_REMOVED lines=23> */
[----:B------:R0:W5:Y:S01]  /*65b0*/  @P2 LDG.E.U16 R51, desc[UR8][R70.64] ;  /* 0x0000000846332981 */ /* 0x000162000c1e1500 */
[----:B------:R-:W-:Y:S05]  /*65c0*/  @!P2 BRA `(.L_x_9) ;  /* 0x000000000008a947 */ /* 0x000fea0003800000 */
[----:B------:R1:W-:Y:S01]  /*65d0*/  STTM.16dp32bit_t0_t15.x16 tmem[UR66+0x80], R4 ;  /* 0x00008004000079ed */ /* 0x0003e20008a00042 */
[----:B------:R1:W-:Y:S02]  /*65e0*/  STTM.16dp32bit_t16_t31.x16 tmem[UR66+0x90], R4 ;  /* 0x00009004000079ed */ /* 0x0003e40008a20042 */
.L_x_9:
[----:B-1----:R-:W2:Y:S01]  /*65f0*/  LDL.LU R4, [R1+0x108] ;  /* 0x0001080001047983 */ /* 0x002ea20000300800 */
[C---:B------:R-:W-:Y:S01]  /*6600*/  LOP3.LUT R6, R0.reuse, 0x40, RZ, 0x3c, !PT ;  /* 0x0000004000067812 */ /* 0x040fe200078e3cff */
[----:B------:R-:W-:Y:S01]  /*6610*/  FADD R138, -R69, -INF ;  /* 0xff800000458a7421 */ /* 0x000fe20000000100 */
[----:B------:R-:W-:Y:S01]  /*6620*/  LOP3.LUT R5, R0, 0x60, RZ, 0x3c, !PT ;  /* 0x0000006000057812 */ /* 0x000fe200078e3cff */
[----:B-----5:R-:W-:Y:S02]  /*6630*/  STS.U16 [R252+UR64+0x4500], R49 ;  /* 0x00450031fc007988 */ /* 0x020fe40008000440 */
[----:B------:R-:W-:Y:S02]  /*6640*/  FMUL R138, R138, 1.4426950216293334961 ;  /* 0x3fb8aa3b8a8a7820 */ /* 0x000fe40000400000 */
[----:B------:R-:W-:Y:S04]  /*6650*/  STS.U16 [R252+UR64+0x4900], R47 ;  /* 0x0049002ffc007988 */ /* 0x000fe80008000440 */
[----:B------:R-:W-:Y:S01]  /*6660*/  STS.U16 [R252+UR64+0x4d00], R45 ;  /* 0x004d002dfc007988 */ /* 0x000fe20008000440 */
[----:B------:R-:W2:Y:S03]  /*6670*/  MUFU.EX2 R138, R138 ;  /* 0x0000008a008a7308 */ /* 0x000ea60000000800 */
        /* <DEDUP_REMOVED lines=44> */
[----:B------:R-:W3:Y:S01]  /*6940*/  FENCE.VIEW.ASYNC.T ;  /* 0x00000000000073c6 */ /* 0x000ee20000000200 */
[----:B--2---:R-:W-:Y:S01]  /*6950*/  FADD R139, R138, R4 ;  /* 0x000000048a8b7221 */ /* 0x004fe20000000000 */
[----:B---3--:R-:W-:Y:S06]  /*6960*/  BAR.SYNC.DEFER_BLOCKING 0x0 ;  /* 0x0000000000007b1d */ /* 0x008fec0000010000 */
[----:B-1----:R-:W1:Y:S01]  /*6970*/  LDTM.16dp32bit_t0_t15.x64 R4, tmem[UR66] ;  /* 0x00000042000479ee */ /* 0x002e620008b00000 */
[----:B------:R-:W2:Y:S01]  /*6980*/  LDTM.16dp32bit_t16_t31.x64 R4, tmem[UR66+0x40] ;  /* 0x00004042000479ee */ /* 0x000ea20008b20000 */
[----:B------:R-:W-:Y:S01]  /*6990*/  NOP ;  /* 0x0000000000007918 */ /* 0x000fe20000000000 */
[----:B------:R-:W-:Y:S05]  /*69a0*/  @!P2 BRA `(.L_x_10) ;  /* 0x000000040008a947 */ /* 0x000fea0003800000 */
[C---:B-12---:R-:W-:Y:S01]  /*69b0*/  FMUL R4, R138.reuse, R4 ;  /* 0x000000048a047220 */ /* 0x046fe20000400000 */
[C---:B------:R-:W-:Y:S01]  /*69c0*/  FMUL R5, R138.reuse, R5 ;  /* 0x000000058a057220 */ /* 0x040fe20000400000 */
        /* <DEDUP_REMOVED lines=61> */
[----:B------:R-:W-:-:S04]  /*6da0*/  FMUL R67, R138, R67 ;  /* 0x000000438a437220 */ /* 0x000fc80000400000 */
[----:B------:R3:W-:Y:S01]  /*6db0*/  STTM.16dp32bit_t0_t15.x64 tmem[UR66], R4 ;  /* 0x00000004000079ed */ /* 0x0007e20008b00042 */
[----:B------:R3:W-:Y:S02]  /*6dc0*/  STTM.16dp32bit_t16_t31.x64 tmem[UR66+0x40], R4 ;  /* 0x00004004000079ed */ /* 0x0007e40008b20042 */
.L_x_10:
[----:B--2---:R-:W2:Y:S02]  /*6dd0*/  FENCE.VIEW.ASYNC.T ;  /* 0x00000000000073c6 */ /* 0x004ea40000000200 */
[----:B--2---:R-:W-:Y:S01]  /*6de0*/  BAR.SYNC.DEFER_BLOCKING 0x0 ;  /* 0x0000000000007b1d */ /* 0x004fe20000010000 */
[----:B------:R-:W-:-:S05]  /*6df0*/  UIADD3 UR69, UPT, UPT, UR65, 0x80, URZ ;  /* 0x0000008041457890 */ /* 0x000fca000fffe0ff */
[----:B------:R-:W2:Y:S01]  /*6e00*/  LDCU UR4, c[0x0][0x3f0] ;  /* 0x00007e00ff0477ac */ /* 0x000ea20008000800 */
[----:B------:R4:W-:Y:S06]  /*6e10*/  MEMBAR.ALL.CTA ;  /* 0x0000000000007992 */ /* 0x0009ec0000008000 */
[----:B----4-:R-:W4:Y:S01]  /*6e20*/  FENCE.VIEW.ASYNC.S ;  /* 0x00000000000073c6 */ /* 0x010f220000000000 */
[----:B--2---:R-:W-:-:S04]  /*6e30*/  UIADD3 UR4, UPT, UPT, UR4, -0x40, URZ ;  /* 0xffffffc004047890 */ /* 0x004fc8000fffe0ff */
[----:B------:R-:W-:Y:S01]  /*6e40*/  UISETP.GE.AND UP1, UPT, UR4, 0x1, UPT ;  /* 0x000000010400788c */ /* 0x000fe2000bf26270 */
[----:B----4-:R-:W-:Y:S06]  /*6e50*/  BAR.SYNC.DEFER_BLOCKING 0x0 ;  /* 0x0000000000007b1d */ /* 0x010fec0000010000 */
[----:B------:R-:W-:Y:S05]  /*6e60*/  @!P3 BRA `(.L_x_11) ;  /* 0x00000000007cb947 */ /* 0x000fea0003800000 */
[----:B------:R-:W-:Y:S01]  /*6e70*/  UIADD3 UR5, UPT, UPT, UR64, 0x4000, URZ ;  /* 0x0000400040057890 */ /* 0x000fe2000fffe0ff */
[----:B------:R-:W-:Y:S01]  /*6e80*/  UMOV UR4, URZ ;  /* 0x000000ff00047c82 */ /* 0x000fe20008000000 */
[----:B------:R-:W-:Y:S02]  /*6e90*/  UIADD3 UR6, UPT, UPT, UR65, 0x88, URZ ;  /* 0x0000008841067890 */ /* 0x000fe4000fffe0ff */
[----:B------:R-:W-:Y:S02]  /*6ea0*/  USHF.R.U32.HI UR5, URZ, 0x4, UR5 ;  /* 0x00000004ff057899 */ /* 0x000fe40008011605 */
[----:B------:R-:W-:Y:S02]  /*6eb0*/  UIADD3 UR11, UPT, UPT, UR65, 0x90, URZ ;  /* 0x00000090410b7890 */ /* 0x000fe4000fffe0ff */
[----:B------:R-:W-:Y:S02]  /*6ec0*/  USGXT.U32 UR12, UR5, 0xe ;  /* 0x0000000e050c789a */ /* 0x000fe40008000000 */
[----:B------:R-:W-:-:S02]  /*6ed0*/  UIADD3 UR14, UPT, UPT, UR65, 0x98, URZ ;  /* 0x00000098410e7890 */ /* 0x000fc4000fffe0ff */
[----:B------:R-:W-:Y:S01]  /*6ee0*/  UIADD3 UR18, UP2, UPT, UR12, 0x2, URZ ;  /* 0x000000020c127890 */ /* 0x000fe2000ff5e0ff */
[----:B------:R-:W-:Y:S01]  /*6ef0*/  UMOV UR16, 0x0 ;  /* 0x0000000000107882 */ /* 0x000fe20000000000 */
[----:B------:R-:W-:Y:S02]  /*6f00*/  UMOV UR17, 0x4200490 ;  /* 0x0420049000117882 */ /* 0x000fe40000000000 */
[----:B------:R-:W-:Y:S02]  /*6f10*/  UIADD3.X UR19, UPT, UPT, UR4, 0x40004040, URZ, UP2, !UPT ;  /* 0x4000404004137890 */ /* 0x000fe400097fe4ff */
[----:B------:R-:W-:Y:S02]  /*6f20*/  UIADD3 UR22, UP2, UPT, UR18, 0x2, URZ ;  /* 0x0000000212167890 */ /* 0x000fe4000ff5e0ff */
[----:B------:R-:W-:Y:S02]  /*6f30*/  UIADD3 UR26, UP3, UPT, UR18, 0x4, URZ ;  /* 0x00000004121a7890 */ /* 0x000fe4000ff7e0ff */
[----:B------:R-:W-:-:S02]  /*6f40*/  UIADD3.X UR23, UPT, UPT, UR19, URZ, URZ, UP2, !UPT ;  /* 0x000000ff13177290 */ /* 0x000fc400097fe4ff */
[----:B------:R-:W-:Y:S01]  /*6f50*/  UIADD3.X UR27, UPT, UPT, UR19, URZ, URZ, UP3, !UPT ;  /* 0x000000ff131b7290 */ /* 0x000fe20009ffe4ff */
[----:B------:R-:W-:Y:S01]  /*6f60*/  UMOV UR13, 0x40004040 ;  /* 0x40004040000d7882 */ /* 0x000fe20000000000 */
[----:B------:R-:W-:Y:S01]  /*6f70*/  UMOV UR20, 0x0 ;  /* 0x0000000000147882 */ /* 0x000fe20000000000 */
[----:B------:R-:W-:Y:S01]  /*6f80*/  UMOV UR21, 0x4200490 ;  /* 0x0420049000157882 */ /* 0x000fe20000000000 */
[----:B------:R-:W-:Y:S01]  /*6f90*/  UMOV UR24, 0x0 ;  /* 0x0000000000187882 */ /* 0x000fe20000000000 */
[----:B------:R-:W-:Y:S01]  /*6fa0*/  UMOV UR25, 0x4200490 ;  /* 0x0420049000197882 */ /* 0x000fe20000000000 */
[----:B------:R-:W-:Y:S01]  /*6fb0*/  UMOV UR4, UR67 ;  /* 0x0000004300047c82 */ /* 0x000fe20008000000 */
[----:B------:R-:W-:Y:S01]  /*6fc0*/  UMOV UR5, URZ ;  /* 0x000000ff00057c82 */ /* 0x000fe20008000000 */
[----:B------:R2:W-:Y:S01]  /*6fd0*/  UTCHMMA tmem[UR69], gdesc[UR12], tmem[UR65], tmem[UR16], idesc[UR17], UPT ;  /* 0x00ff100c450079ea */ /* 0x0005e2000b800041 */
[----:B------:R-:W-:Y:S01]  /*6fe0*/  UMOV UR28, 0x0 ;  /* 0x00000000001c7882 */ /* 0x000fe20000000000 */
[----:B------:R-:W-:Y:S01]  /*6ff0*/  UMOV UR29, 0x4200490 ;  /* 0x04200490001d7882 */ /* 0x000fe20000000000 */
[----:B------:R2:W-:Y:S01]  /*7000*/  UTCHMMA tmem[UR6], gdesc[UR18], tmem[UR65], tmem[UR20], idesc[UR21], UPT ;  /* 0x00ff1412060079ea */ /* 0x0005e2000b800041 */
[----:B------:R-:W-:Y:S01]  /*7010*/  UMOV UR4, UR4 ;  /* 0x0000000400047c82 */ /* 0x000fe20008000000 */
[----:B------:R2:W-:Y:S01]  /*7020*/  UTCHMMA tmem[UR11], gdesc[UR22], tmem[UR65], tmem[UR24], idesc[UR25], UPT ;  /* 0x00ff18160b0079ea */ /* 0x0005e2000b800041 */
[----:B------:R2:W-:Y:S01]  /*7030*/  UTCHMMA tmem[UR14], gdesc[UR26], tmem[UR65], tmem[UR28], idesc[UR29], UPT ;  /* 0x00ff1c1a0e0079ea */ /* 0x0005e2000b800041 */
[----:B------:R2:W-:Y:S01]  /*7040*/  UTCBAR [UR4], URZ ;  /* 0x000000ff040073e9 */ /* 0x0005e200080000ff */
[----:B------:R-:W-:Y:S01]  /*7050*/  NOP ;  /* 0x0000000000007918 */ /* 0x000fe20000000000 */
.L_x_11:
[----:B------:R-:W-:Y:S01]  /*7060*/  FSEL R69, R69, -INF , P2 ;  /* 0xff80000045457808 */ /* 0x000fe20001000000 */
[----:B------:R-:W-:Y:S01]  /*7070*/  UMOV UR45, URZ ;  /* 0x000000ff002d7c82 */ /* 0x000fe20008000000 */
[----:B------:R-:W-:Y:S01]  /*7080*/  FSEL R138, R139, 1, P2 ;  /* 0x3f8000008b8a7808 */ /* 0x000fe20001000000 */
[----:B------:R-:W-:Y:S06]  /*7090*/  BRA.U !UP1, `(.L_x_12) ;  /* 0x0000003509ac7547 */ /* 0x000fec000b800000 */
[----:B------:R-:W4:Y:S01]  /*70a0*/  LDCU UR45, c[0x0][0x3d4] ;  /* 0x00007a80ff2d77ac */ /* 0x000f220008000800 */
[----:B------:R-:W5:Y:S01]  /*70b0*/  LDC R189, c[0x0][0x3c4] ;  /* 0x0000f100ffbd7b82 */ /* 0x000f620000000800 */
[----:B-1-3--:R-:W-:Y:S02]  /*70c0*/  HFMA2 R37, -RZ, RZ, 0, 0 ;  /* 0x00000000ff257431 */ /* 0x00afe400000001ff */
[----:B------:R-:W-:Y:S01]  /*70d0*/  IMAD.MOV.U32 R36, RZ, RZ, R69 ;  /* 0x000000ffff247224 */ /* 0x000fe200078e0045 */
[----:B------:R-:W-:Y:S02]  /*70e0*/  USHF.R.U32.HI UR44, URZ, 0x4, UR64 ;  /* 0x00000004ff2c7899 */ /* 0x000fe40008011640 */
[----:B------:R-:W-:Y:S02]  /*70f0*/  USHF.R.U32.HI UR46, URZ, 0x4, UR10 ;  /* 0x00000004ff2e7899 */ /* 0x000fe4000801160a */
[----:B------:R-:W-:Y:S02]  /*7100*/  UIADD3 UR10, UPT, UPT, UR64, 0xc000, URZ ;  /* 0x0000c000400a7890 */ /* 0x000fe4000fffe0ff */
[----:B------:R-:W-:-:S02]  /*7110*/  USGXT.U32 UR44, UR44, 0xe ;  /* 0x0000000e2c2c789a */ /* 0x000fc40008000000 */
[----:B------:R-:W-:Y:S02]  /*7120*/  USHF.R.U32.HI UR74, URZ, 0x4, UR10 ;  /* 0x00000004ff4a7899 */ /* 0x000fe4000801160a */
[----:B------:R-:W-:Y:S01]  /*7130*/  UIADD3 UR10, UP2, UPT, UR44, 0x80, URZ ;  /* 0x000000802c0a7890 */ /* 0x000fe2000ff5e0ff */
[----:B--2---:R-:W-:Y:S01]  /*7140*/  UMOV UR11, URZ ;  /* 0x000000ff000b7c82 */ /* 0x004fe20008000000 */
[----:B------:R-:W-:Y:S02]  /*7150*/  USGXT.U32 UR46, UR46, 0xe ;  /* 0x0000000e2e2e789a */ /* 0x000fe40008000000 */
[----:B------:R-:W-:Y:S02]  /*7160*/  UIADD3.X UR11, UPT, UPT, UR11, 0x40004040, URZ, UP2, !UPT ;  /* 0x400040400b0b7890 */ /* 0x000fe400097fe4ff */
[----:B------:R-:W-:Y:S02]  /*7170*/  UIADD3 UR14, UP6, UPT, UR10, 0x80, URZ ;  /* 0x000000800a0e7890 */ /* 0x000fe4000ffde0ff */
[----:B------:R-:W-:-:S02]  /*7180*/  USGXT.U32 UR74, UR74, 0xe ;  /* 0x0000000e4a4a789a */ /* 0x000fc40008000000 */
[----:B----4-:R-:W-:Y:S01]  /*7190*/  USHF.L.U32 UR45, UR45, 0x6, URZ ;  /* 0x000000062d2d7899 */ /* 0x010fe200080006ff */
[----:B-----5:R-:W-:Y:S01]  /*71a0*/  IMAD.SHL.U32 R139, R189, 0x40, RZ ;  /* 0x00000040bd8b7824 */ /* 0x020fe200078e00ff */
[----:B------:R-:W-:Y:S02]  /*71b0*/  UIADD3 UR12, UP1, UPT, UR46, 0x2, URZ ;  /* 0x000000022e0c7890 */ /* 0x000fe4000ff3e0ff */
[----:B------:R-:W-:Y:S02]  /*71c0*/  UIADD3.X UR15, UPT, UPT, UR11, URZ, URZ, UP6, !UPT ;  /* 0x000000ff0b0f7290 */ /* 0x000fe4000b7fe4ff */
[----:B------:R-:W-:Y:S01]  /*71d0*/  UIADD3 UR26, UP6, UPT, UR74, 0x2, URZ ;  /* 0x000000024a1a7890 */ /* 0x000fe2000ffde0ff */
[----:B------:R-:W-:Y:S01]  /*71e0*/  MOV R140, UR45 ;  /* 0x0000002d008c7c02 */ /* 0x000fe20008000f00 */
[----:B------:R-:W-:Y:S01]  /*71f0*/  UMOV UR4, URZ ;  /* 0x000000ff00047c82 */ /* 0x000fe20008000000 */
[----:B------:R-:W-:Y:S01]  /*7200*/  UMOV UR5, URZ ;  /* 0x000000ff00057c82 */ /* 0x000fe20008000000 */
[----:B------:R-:W-:-:S02]  /*7210*/  UIADD3.X UR13, UPT, UPT, UR4, 0x40004040, URZ, UP1, !UPT ;  /* 0x40004040040d7890 */ /* 0x000fc40008ffe4ff */
[----:B------:R-:W-:Y:S02]  /*7220*/  UIADD3 UR18, UP2, UPT, UR10, 0x180, URZ ;  /* 0x000001800a127890 */ /* 0x000fe4000ff5e0ff */
[----:B------:R-:W-:Y:S02]  /*7230*/  UIADD3 UR16, UP1, UPT, UR10, 0x100, URZ ;  /* 0x000001000a107890 */ /* 0x000fe4000ff3e0ff */
[----:B------:R-:W-:Y:S02]  /*7240*/  UIADD3 UR20, UP3, UPT, UR10, 0x200, URZ ;  /* 0x000002000a147890 */ /* 0x000fe4000ff7e0ff */
[----:B------:R-:W-:Y:S02]  /*7250*/  UIADD3 UR22, UP4, UPT, UR10, 0x280, URZ ;  /* 0x000002800a167890 */ /* 0x000fe4000ff9e0ff */
[----:B------:R-:W-:Y:S02]  /*7260*/  UIADD3 UR24, UP5, UPT, UR10, 0x300, URZ ;  /* 0x000003000a187890 */ /* 0x000fe4000ffbe0ff */
[----:B------:R-:W-:-:S02]  /*7270*/  UIADD3.X UR27, UPT, UPT, UR5, 0x40004040, URZ, UP6, !UPT ;  /* 0x40004040051b7890 */ /* 0x000fc4000b7fe4ff */
[----:B------:R-:W-:Y:S01]  /*7280*/  UIADD3.X UR19, UPT, UPT, UR11, URZ, URZ, UP2, !UPT ;  /* 0x000000ff0b137290 */ /* 0x000fe200097fe4ff */
[----:B------:R-:W-:Y:S01]  /*7290*/  UMOV UR70, 0x1 ;  /* 0x0000000100467882 */ /* 0x000fe20000000000 */
[----:B------:R-:W-:Y:S01]  /*72a0*/  UMOV UR73, URZ ;  /* 0x000000ff00497c82 */ /* 0x000fe20008000000 */
[----:B------:R-:W-:Y:S01]  /*72b0*/  UMOV UR6, URZ ;  /* 0x000000ff00067c82 */ /* 0x000fe20008000000 */
[----:B------:R-:W1:Y:S01]  /*72c0*/  LDCU UR71, c[0x0][0x3f0] ;  /* 0x00007e00ff4777ac */ /* 0x000e620008000800 */
[----:B------:R-:W2:Y:S01]  /*72d0*/  LDCU UR72, c[0x0][0x3a8] ;  /* 0x00007500ff4877ac */ /* 0x000ea20008000800 */
[----:B------:R-:W-:Y:S02]  /*72e0*/  UIADD3.X UR17, UPT, UPT, UR11, URZ, URZ, UP1, !UPT ;  /* 0x000000ff0b117290 */ /* 0x000fe40008ffe4ff */
[----:B------:R-:W-:Y:S02]  /*72f0*/  UIADD3.X UR21, UPT, UPT, UR11, URZ, URZ, UP3, !UPT ;  /* 0x000000ff0b157290 */ /* 0x000fe40009ffe4ff */
[----:B------:R-:W-:-:S02]  /*7300*/  UIADD3.X UR23, UPT, UPT, UR11, URZ, URZ, UP4, !UPT ;  /* 0x000000ff0b177290 */ /* 0x000fc4000a7fe4ff */
[----:B------:R-:W-:Y:S02]  /*7310*/  UIADD3.X UR25, UPT, UPT, UR11, URZ, URZ, UP5, !UPT ;  /* 0x000000ff0b197290 */ /* 0x000fe4000affe4ff */
[----:B------:R-:W-:Y:S02]  /*7320*/  UIADD3.64 UR28, UPT, UPT, UR12, 0x2, URZ ;  /* 0x000000020c1c7897 */ /* 0x000fe4000fffe0ff */
[----:B------:R-:W-:Y:S02]  /*7330*/  UIADD3.64 UR30, UPT, UPT, UR12, 0x4, URZ ;  /* 0x000000040c1e7897 */ /* 0x000fe4000fffe0ff */
[----:B------:R-:W-:Y:S02]  /*7340*/  UIADD3.64 UR32, UPT, UPT, UR12, 0x1fe, URZ ;  /* 0x000001fe0c207897 */ /* 0x000fe4000fffe0ff */
[----:B------:R-:W-:Y:S02]  /*7350*/  UIADD3.64 UR34, UPT, UPT, UR12, 0x200, URZ ;  /* 0x000002000c227897 */ /* 0x000fe4000fffe0ff */
[----:B------:R-:W-:-:S02]  /*7360*/  UIADD3.64 UR36, UPT, UPT, UR12, 0x202, URZ ;  /* 0x000002020c247897 */ /* 0x000fc4000fffe0ff */
[----:B------:R-:W-:Y:S02]  /*7370*/  UIADD3.64 UR38, UPT, UPT, UR12, 0x204, URZ ;  /* 0x000002040c267897 */ /* 0x000fe4000fffe0ff */
[----:B------:R-:W-:Y:S02]  /*7380*/  UIADD3.64 UR40, UPT, UPT, UR26, 0x2, URZ ;  /* 0x000000021a287897 */ /* 0x000fe4000fffe0ff */
[----:B------:R-:W-:Y:S02]  /*7390*/  UIADD3.64 UR42, UPT, UPT, UR26, 0x4, URZ ;  /* 0x000000041a2a7897 */ /* 0x000fe4000fffe0ff */
[----:B-12---:R-:W-:-:S11]  /*73a0*/  UISETP.NE.U32.AND UP2, UPT, UR47, URZ, UPT ;  /* 0x000000ff2f00728c */ /* 0x006fd6000bf45070 */
.L_x_17:
[----:B------:R-:W2:Y:S04]  /*73b0*/  LDL.64 R8, [R1+0xd8] ;  /* 0x0000d80001087983 */ /* 0x000ea80000100a00 */
[----:B------:R-:W3:Y:S04]  /*73c0*/  LDL.64 R12, [R1+0x68] ;  /* 0x00006800010c7983 */ /* 0x000ee80000100a00 */
[----:B------:R-:W4:Y:S04]  /*73d0*/  LDL.64 R10, [R1+0xa0] ;  /* 0x0000a000010a7983 */ /* 0x000f280000100a00 */
[----:B------:R-:W5:Y:S04]  /*73e0*/  LDL.64 R18, [R1+0x60] ;  /* 0x0000600001127983 */ /* 0x000f680000100a00 */
        /* <DEDUP_REMOVED lines=17> */
[----:B------:R-:W5:Y:S01]  /*7500*/  LDL.64 R58, [R1+0x80] ;  /* 0x00008000013a7983 */ /* 0x000f620000100a00 */
[C---:B------:R-:W-:Y:S01]  /*7510*/  IMAD.SHL.U32 R6, R189.reuse, 0x8, RZ ;  /* 0x00000008bd067824 */ /* 0x040fe200078e00ff */
[----:B------:R-:W-:-:S02]  /*7520*/  LEA R50, P2, R189, R2, 0x4 ;  /* 0x00000002bd327211 */ /* 0x000fc400078420ff */
[C---:B------:R-:W-:Y:S02]  /*7530*/  SHF.L.U32 R5, R189.reuse, 0x4, RZ ;  /* 0x00000004bd057819 */ /* 0x040fe400000006ff */
[----:B------:R-:W-:Y:S01]  /*7540*/  LEA R4, P3, R189, R2, 0x5 ;  /* 0x00000002bd047211 */ /* 0x000fe200078628ff */
[----:B------:R-:W-:Y:S01]  /*7550*/  IMAD.WIDE R14, R139, 0x2, R248 ;  /* 0x000000028b0e7825 */ /* 0x000fe200078e02f8 */
[-C--:B------:R-:W-:Y:S01]  /*7560*/  LEA.HI.X.SX32 R51, R6, R3.reuse, 0x1, P2 ;  /* 0x0000000306337211 */ /* 0x080fe200010f0eff */
[----:B------:R-:W5:Y:S01]  /*7570*/  LDL.64 R52, [R1+0x8] ;  /* 0x0000080001347983 */ /* 0x000f620000100a00 */
[----:B------:R-:W-:Y:S01]  /*7580*/  LEA.HI.X.SX32 R5, R5, R3, 0x1, P3 ;  /* 0x0000000305057211 */ /* 0x000fe200018f0eff */
[C---:B------:R-:W-:Y:S02]  /*7590*/  IMAD.WIDE R50, R139.reuse, 0x2, R50 ;  /* 0x000000028b327825 */ /* 0x040fe400078e0232 */
[----:B------:R-:W5:Y:S02]  /*75a0*/  LDL.64 R64, [R1+0xb0] ;  /* 0x0000b00001407983 */ /* 0x000f640000100a00 */
[----:B------:R-:W-:-:S02]  /*75b0*/  IMAD.WIDE R4, R139, 0x2, R4 ;  /* 0x000000028b047825 */ /* 0x000fc400078e0204 */
[----:B------:R-:W5:Y:S02]  /*75c0*/  LDL.64 R60, [R1+0x38] ;  /* 0x00003800013c7983 */ /* 0x000f640000100a00 */
[C---:B------:R-:W-:Y:S02]  /*75d0*/  IMAD.WIDE R6, R139.reuse, 0x2, R232 ;  /* 0x000000028b067825 */ /* 0x040fe400078e02e8 */
[----:B------:R-:W5:Y:S04]  /*75e0*/  LDG.E.U16 R50, desc[UR8][R50.64] ;  /* 0x0000000832327981 */ /* 0x000f68000c1e1500 */
[----:B------:R-:W5:Y:S04]  /*75f0*/  LDL.64 R62, [R1+0xe0] ;  /* 0x0000e000013e7983 */ /* 0x000f680000100a00 */
[----:B------:R-:W5:Y:S04]  /*7600*/  LDG.E.U16 R6, desc[UR8][R6.64] ;  /* 0x0000000806067981 */ /* 0x000f68000c1e1500 */
[----:B------:R3:W5:Y:S04]  /*7610*/  LDG.E.U16 R51, desc[UR8][R4.64] ;  /* 0x0000000804337981 */ /* 0x000768000c1e1500 */
[----:B------:R-:W5:Y:S01]  /*7620*/  LDL.64 R66, [R1+0x30] ;  /* 0x0000300001427983 */ /* 0x000f620000100a00 */
[----:B--2---:R-:W-:-:S04]  /*7630*/  IMAD.WIDE R8, R139, 0x2, R8 ;  /* 0x000000028b087825 */ /* 0x004fc800078e0208 */
[C---:B---3--:R-:W-:Y:S02]  /*7640*/  IMAD.WIDE R4, R139.reuse, 0x2, R12 ;  /* 0x000000028b047825 */ /* 0x048fe400078e020c */
[----:B------:R-:W2:Y:S02]  /*7650*/  LDG.E.U16 R8, desc[UR8][R8.64] ;  /* 0x0000000808087981 */ /* 0x000ea4000c1e1500 */
[C---:B----4-:R-:W-:Y:S02]  /*7660*/  IMAD.WIDE R10, R139.reuse, 0x2, R10 ;  /* 0x000000028b0a7825 */ /* 0x050fe400078e020a */
[----:B------:R-:W3:Y:S02]  /*7670*/  LDG.E.U16 R4, desc[UR8][R4.64] ;  /* 0x0000000804047981 */ /* 0x000ee4000c1e1500 */
[C---:B------:R-:W-:Y:S02]  /*7680*/  IMAD.WIDE R12, R139.reuse, 0x2, R216 ;  /* 0x000000028b0c7825 */ /* 0x040fe400078e02d8 */
[----:B------:R5:W4:Y:S04]  /*7690*/  LDG.E.U16 R9, desc[UR8][R10.64] ;  /* 0x000000080a097981 */ /* 0x000b28000c1e1500 */
[----:B------:R1:W2:Y:S04]  /*76a0*/  LDG.E.U16 R7, desc[UR8][R12.64] ;  /* 0x000000080c077981 */ /* 0x0002a8000c1e1500 */
[----:B------:R-:W2:Y:S01]  /*76b0*/  LDG.E.U16 R5, desc[UR8][R14.64] ;  /* 0x000000080e057981 */ /* 0x000ea2000c1e1500 */
[----:B-----5:R-:W-:-:S04]  /*76c0*/  IMAD.WIDE R10, R139, 0x2, R18 ;  /* 0x000000028b0a7825 */ /* 0x020fc800078e0212 */
[C---:B-1----:R-:W-:Y:S02]  /*76d0*/  IMAD.WIDE R12, R139.reuse, 0x2, R246 ;  /* 0x000000028b0c7825 */ /* 0x042fe400078e02f6 */
[----:B------:R-:W5:Y:S02]  /*76e0*/  LDG.E.U16 R10, desc[UR8][R10.64] ;  /* 0x000000080a0a7981 */ /* 0x000f64000c1e1500 */
[C---:B------:R-:W-:Y:S02]  /*76f0*/  IMAD.WIDE R18, R139.reuse, 0x2, R16 ;  /* 0x000000028b127825 */ /* 0x040fe400078e0210 */
[----:B------:R-:W2:Y:S02]  /*7700*/  LDG.E.U16 R12, desc[UR8][R12.64] ;  /* 0x000000080c0c7981 */ /* 0x000ea4000c1e1500 */
[C---:B------:R-:W-:Y:S02]  /*7710*/  IMAD.WIDE R16, R139.reuse, 0x2, R230 ;  /* 0x000000028b107825 */ /* 0x040fe400078e02e6 */
[----:B------:R1:W2:Y:S02]  /*7720*/  LDG.E.U16 R11, desc[UR8][R18.64] ;  /* 0x00000008120b7981 */ /* 0x0002a4000c1e1500 */
[----:B------:R-:W-:-:S02]  /*7730*/  IMAD.WIDE R22, R139, 0x2, R22 ;  /* 0x000000028b167825 */ /* 0x000fc400078e0216 */
[----:B------:R0:W2:Y:S02]  /*7740*/  LDG.E.U16 R13, desc[UR8][R16.64] ;  /* 0x00000008100d7981 */ /* 0x0000a4000c1e1500 */
[----:B-1----:R-:W-:-:S04]  /*7750*/  IMAD.WIDE R18, R139, 0x2, R20 ;  /* 0x000000028b127825 */ /* 0x002fc800078e0214 */
[C---:B0-----:R-:W-:Y:S02]  /*7760*/  IMAD.WIDE R16, R139.reuse, 0x2, R28 ;  /* 0x000000028b107825 */ /* 0x041fe400078e021c */
[----:B------:R-:W2:Y:S02]  /*7770*/  LDG.E.U16 R18, desc[UR8][R18.64] ;  /* 0x0000000812127981 */ /* 0x000ea4000c1e1500 */
[C---:B------:R-:W-:Y:S02]  /*7780*/  IMAD.WIDE R20, R139.reuse, 0x2, R244 ;  /* 0x000000028b147825 */ /* 0x040fe400078e02f4 */
[----:B------:R-:W2:Y:S02]  /*7790*/  LDG.E.U16 R16, desc[UR8][R16.64] ;  /* 0x0000000810107981 */ /* 0x000ea4000c1e1500 */
[C---:B------:R-:W-:Y:S02]  /*77a0*/  IMAD.WIDE R14, R139.reuse, 0x2, R214 ;  /* 0x000000028b0e7825 */ /* 0x040fe400078e02d6 */
[----:B------:R0:W2:Y:S02]  /*77b0*/  LDG.E.U16 R19, desc[UR8][R20.64] ;  /* 0x0000000814137981 */ /* 0x0000a4000c1e1500 */
[----:B------:R-:W-:-:S02]  /*77c0*/  IMAD.WIDE R28, R139, 0x2, R212 ;  /* 0x000000028b1c7825 */ /* 0x000fc400078e02d4 */
[----:B------:R1:W2:Y:S02]  /*77d0*/  LDG.E.U16 R17, desc[UR8][R22.64] ;  /* 0x0000000816117981 */ /* 0x0002a4000c1e1500 */
[C---:B------:R-:W-:Y:S02]  /*77e0*/  IMAD.WIDE R24, R139.reuse, 0x2, R24 ;  /* 0x000000028b187825 */ /* 0x040fe400078e0218 */
[----:B------:R-:W2:Y:S02]  /*77f0*/  LDG.E.U16 R14, desc[UR8][R14.64] ;  /* 0x000000080e0e7981 */ /* 0x000ea4000c1e1500 */
[----:B0-----:R-:W-:-:S04]  /*7800*/  IMAD.WIDE R20, R139, 0x2, R228 ;  /* 0x000000028b147825 */ /* 0x001fc800078e02e4 */
[C---:B-1----:R-:W-:Y:S02]  /*7810*/  IMAD.WIDE R22, R139.reuse, 0x2, R46 ;  /* 0x000000028b167825 */ /* 0x042fe400078e022e */
[----:B------:R-:W2:Y:S02]  /*7820*/  LDG.E.U16 R20, desc[UR8][R20.64] ;  /* 0x0000000814147981 */ /* 0x000ea4000c1e1500 */
[C---:B------:R-:W-:Y:S02]  /*7830*/  IMAD.WIDE R26, R139.reuse, 0x2, R26 ;  /* 0x000000028b1a7825 */ /* 0x040fe400078e021a */
[----:B------:R-:W2:Y:S04]  /*7840*/  LDG.E.U16 R22, desc[UR8][R22.64] ;  /* 0x0000000816167981 */ /* 0x000ea8000c1e1500 */
[----:B------:R0:W2:Y:S04]  /*7850*/  LDG.E.U16 R15, desc[UR8][R24.64] ;  /* 0x00000008180f7981 */ /* 0x0000a8000c1e1500 */
[----:B------:R1:W2:Y:S04]  /*7860*/  LDG.E.U16 R21, desc[UR8][R28.64] ;  /* 0x000000081c157981 */ /* 0x0002a8000c1e1500 */
[----:B------:R1:W2:Y:S01]  /*7870*/  LDG.E.U16 R23, desc[UR8][R26.64] ;  /* 0x000000081a177981 */ /* 0x0002a2000c1e1500 */
[----:B0-----:R-:W-:-:S04]  /*7880*/  IMAD.WIDE R24, R139, 0x2, R34 ;  /* 0x000000028b187825 */ /* 0x001fc800078e0222 */
[C---:B-1----:R-:W-:Y:S02]  /*7890*/  IMAD.WIDE R28, R139.reuse, 0x2, R226 ;  /* 0x000000028b1c7825 */ /* 0x042fe400078e02e2 */
[----:B------:R-:W2:Y:S02]  /*78a0*/  LDG.E.U16 R24, desc[UR8][R24.64] ;  /* 0x0000000818187981 */ /* 0x000ea4000c1e1500 */
[C---:B------:R-:W-:Y:S02]  /*78b0*/  IMAD.WIDE R26, R139.reuse, 0x2, R30 ;  /* 0x000000028b1a7825 */ /* 0x040fe400078e021e */
[----:B------:R-:W2:Y:S02]  /*78c0*/  LDG.E.U16 R28, desc[UR8][R28.64] ;  /* 0x000000081c1c7981 */ /* 0x000ea4000c1e1500 */
[C---:B------:R-:W-:Y:S02]  /*78d0*/  IMAD.WIDE R34, R139.reuse, 0x2, R32 ;  /* 0x000000028b227825 */ /* 0x040fe400078e0220 */
[----:B------:R-:W2:Y:S02]  /*78e0*/  LDG.E.U16 R26, desc[UR8][R26.64] ;  /* 0x000000081a1a7981 */ /* 0x000ea4000c1e1500 */
[----:B------:R-:W-:-:S02]  /*78f0*/  IMAD.WIDE R30, R139, 0x2, R210 ;  /* 0x000000028b1e7825 */ /* 0x000fc400078e02d2 */
[----:B------:R0:W2:Y:S02]  /*7900*/  LDG.E.U16 R25, desc[UR8][R34.64] ;  /* 0x0000000822197981 */ /* 0x0000a4000c1e1500 */
[C---:B------:R-:W-:Y:S02]  /*7910*/  IMAD.WIDE R32, R139.reuse, 0x2, R242 ;  /* 0x000000028b207825 */ /* 0x040fe400078e02f2 */
[----:B------:R1:W2:Y:S02]  /*7920*/  LDG.E.U16 R29, desc[UR8][R30.64] ;  /* 0x000000081e1d7981 */ /* 0x0002a4000c1e1500 */
[C---:B------:R-:W-:Y:S02]  /*7930*/  IMAD.WIDE R40, R139.reuse, 0x2, R40 ;  /* 0x000000028b287825 */ /* 0x040fe400078e0228 */
[----:B------:R1:W2:Y:S02]  /*7940*/  LDG.E.U16 R27, desc[UR8][R32.64] ;  /* 0x00000008201b7981 */ /* 0x0002a4000c1e1500 */
[----:B0-----:R-:W-:-:S04]  /*7950*/  IMAD.WIDE R34, R139, 0x2, R240 ;  /* 0x000000028b227825 */ /* 0x001fc800078e02f0 */
[----:B-1----:R-:W-:-:S04]  /*7960*/  IMAD.WIDE R30, R139, 0x2, R44 ;  /* 0x000000028b1e7825 */ /* 0x002fc800078e022c */
[C---:B------:R-:W-:Y:S01]  /*7970*/  IMAD.WIDE R32, R139.reuse, 0x2, R42 ;  /* 0x000000028b207825 */ /* 0x040fe200078e022a */
[----:B------:R0:W2:Y:S03]  /*7980*/  LDG.E.U16 R34, desc[UR8][R34.64] ;  /* 0x0000000822227981 */ /* 0x0000a6000c1e1500 */
[----:B------:R-:W-:Y:S01]  /*7990*/  IMAD.WIDE R38, R139, 0x2, R38 ;  /* 0x000000028b267825 */ /* 0x000fe200078e0226 */
[----:B------:R-:W2:Y:S01]  /*79a0*/  LDG.E.U16 R30, desc[UR8][R30.64] ;  /* 0x000000081e1e7981 */ /* 0x000ea2000c1e1500 */
[----:B------:R-:W-:-:S03]  /*79b0*/  SHF.L.U32 R44, R189, 0x1, RZ ;  /* 0x00000001bd2c7819 */ /* 0x000fc600000006ff */
[----:B------:R-:W2:Y:S01]  /*79c0*/  LDG.E.U16 R32, desc[UR8][R32.64] ;  /* 0x0000000820207981 */ /* 0x000ea2000c1e1500 */
[----:B0-----:R-:W-:-:S03]  /*79d0*/  IMAD.SHL.U32 R35, R189, 0x20, RZ ;  /* 0x00000020bd237824 */ /* 0x001fc600078e00ff */
[----:B------:R0:W2:Y:S01]  /*79e0*/  LDG.E.U16 R31, desc[UR8][R40.64] ;  /* 0x00000008281f7981 */ /* 0x0000a2000c1e1500 */
[----:B------:R-:W-:-:S03]  /*79f0*/  IMAD.SHL.U32 R43, R189, 0x4, RZ ;  /* 0x00000004bd2b7824 */ /* 0x000fc600078e00ff */
[----:B------:R1:W2:Y:S01]  /*7a00*/  LDG.E.U16 R33, desc[UR8][R38.64] ;  /* 0x0000000826217981 */ /* 0x0002a2000c1e1500 */
[CC--:B------:R-:W-:Y:S02]  /*7a10*/  LEA R42, P2, R189.reuse, R2.reuse, 0x3 ;  /* 0x00000002bd2a7211 */ /* 0x0c0fe400078418ff */
[CC--:B0-----:R-:W-:Y:S02]  /*7a20*/  LEA R40, P3, R189.reuse, R2.reuse, 0x2 ;  /* 0x00000002bd287211 */ /* 0x0c1fe400078610ff */
[-C--:B-1----:R-:W-:Y:S02]  /*7a30*/  LEA R38, P4, R189, R2.reuse, 0x6 ;  /* 0x00000002bd267211 */ /* 0x082fe400078830ff */
[CC--:B------:R-:W-:Y:S02]  /*7a40*/  LEA.HI.X.SX32 R41, R44.reuse, R3.reuse, 0x1, P3 ;  /* 0x000000032c297211 */ /* 0x0c0fe400018f0eff */
[----:B------:R-:W-:Y:S02]  /*7a50*/  LEA.HI.X.SX32 R39, R35, R3, 0x1, P4 ;  /* 0x0000000323277211 */ /* 0x000fe400020f0eff */
[----:B------:R-:W-:-:S02]  /*7a60*/  IADD3 R44, P3, PT, R44, R2, RZ ;  /* 0x000000022c2c7210 */ /* 0x000fc40007f7e0ff */
[-C--:B------:R-:W-:Y:S01]  /*7a70*/  LEA.HI.X.SX32 R43, R43, R3.reuse, 0x1, P2 ;  /* 0x000000032b2b7211 */ /* 0x080fe200010f0eff */
[----:B------:R-:W-:Y:S01]  /*7a80*/  IMAD.MOV.U32 R47, RZ, RZ, R3 ;  /* 0x000000ffff2f7224 */ /* 0x000fe200078e0003 */
[----:B------:R-:W-:Y:S01]  /*7a90*/  MOV R46, R2 ;  /* 0x00000002002e7202 */ /* 0x000fe20000000f00 */
[----:B------:R-:W-:Y:S01]  /*7aa0*/  IMAD.WIDE R38, R139, 0x2, R38 ;  /* 0x000000028b267825 */ /* 0x000fe200078e0226 */
[----:B------:R-:W-:-:S03]  /*7ab0*/  LEA.HI.X.SX32 R45, R189, R3, 0x1, P3 ;  /* 0x00000003bd2d7211 */ /* 0x000fc600018f0eff */
[C---:B------:R-:W-:Y:S02]  /*7ac0*/  IMAD.WIDE R40, R139.reuse, 0x2, R40 ;  /* 0x000000028b287825 */ /* 0x040fe400078e0228 */
[----:B------:R-:W2:Y:S02]  /*7ad0*/  LDG.E.U16 R38, desc[UR8][R38.64] ;  /* 0x0000000826267981 */ /* 0x000ea4000c1e1500 */
[----:B------:R-:W-:-:S04]  /*7ae0*/  IMAD.WIDE R42, R139, 0x2, R42 ;  /* 0x000000028b2a7825 */ /* 0x000fc800078e022a */
[C---:B------:R-:W-:Y:S02]  /*7af0*/  IMAD.WIDE R46, R139.reuse, 0x2, R46 ;  /* 0x000000028b2e7825 */ /* 0x040fe400078e022e */
[----:B------:R-:W2:Y:S02]  /*7b00*/  LDG.E.U16 R42, desc[UR8][R42.64] ;  /* 0x000000082a2a7981 */ /* 0x000ea4000c1e1500 */
[C---:B------:R-:W-:Y:S02]  /*7b10*/  IMAD.WIDE R44, R139.reuse, 0x2, R44 ;  /* 0x000000028b2c7825 */ /* 0x040fe400078e022c */
[----:B------:R0:W2:Y:S04]  /*7b20*/  LDG.E.U16 R39, desc[UR8][R40.64] ;  /* 0x0000000828277981 */ /* 0x0000a8000c1e1500 */
[----:B------:R1:W2:Y:S04]  /*7b30*/  LDG.E.U16 R35, desc[UR8][R46.64] ;  /* 0x000000082e237981 */ /* 0x0002a8000c1e1500 */
[----:B------:R1:W2:Y:S01]  /*7b40*/  LDG.E.U16 R43, desc[UR8][R44.64] ;  /* 0x000000082c2b7981 */ /* 0x0002a2000c1e1500 */
[----:B0-----:R-:W-:-:S04]  /*7b50*/  IMAD.WIDE R40, R139, 0x2, R224 ;  /* 0x000000028b287825 */ /* 0x001fc800078e02e0 */
[C---:B-1----:R-:W-:Y:S02]  /*7b60*/  IMAD.WIDE R46, R139.reuse, 0x2, R208 ;  /* 0x000000028b2e7825 */ /* 0x042fe400078e02d0 */
[----:B------:R-:W2:Y:S02]  /*7b70*/  LDG.E.U16 R40, desc[UR8][R40.64] ;  /* 0x0000000828287981 */ /* 0x000ea4000c1e1500 */
[C---:B------:R-:W-:Y:S02]  /*7b80*/  IMAD.WIDE R44, R139.reuse, 0x2, R54 ;  /* 0x000000028b2c7825 */ /* 0x040fe400078e0236 */
[----:B------:R-:W2:Y:S04]  /*7b90*/  LDL.64 R54, [R1+0xe8] ;  /* 0x0000e80001367983 */ /* 0x000ea80000100a00 */
[----:B------:R0:W3:Y:S02]  /*7ba0*/  LDG.E.U16 R41, desc[UR8][R46.64] ;  /* 0x000000082e297981 */ /* 0x0000e4000c1e1500 */
[----:B0-----:R-:W-:-:S02]  /*7bb0*/  IMAD.WIDE R46, R139, 0x2, R48 ;  /* 0x000000028b2e7825 */ /* 0x001fc400078e0230 */
[----:B------:R-:W3:Y:S04]  /*7bc0*/  LDG.E.U16 R48, desc[UR8][R44.64] ;  /* 0x000000082c307981 */ /* 0x000ee8000c1e1500 */
[----:B------:R0:W3:Y:S02]  /*7bd0*/  LDG.E.U16 R49, desc[UR8][R46.64] ;  /* 0x000000082e317981 */ /* 0x0000e4000c1e1500 */
[C---:B0-----:R-:W-:Y:S02]  /*7be0*/  IMAD.WIDE R46, R139.reuse, 0x2, R56 ;  /* 0x000000028b2e7825 */ /* 0x041fe400078e0238 */
[----:B------:R-:W3:Y:S02]  /*7bf0*/  LDL.64 R56, [R1+0x78] ;  /* 0x0000780001387983 */ /* 0x000ee40000100a00 */
[----:B------:R-:W-:-:S02]  /*7c00*/  IMAD.WIDE R44, R139, 0x2, R58 ;  /* 0x000000028b2c7825 */ /* 0x000fc400078e023a */
[----:B------:R-:W4:Y:S04]  /*7c10*/  LDL.64 R58, [R1] ;  /* 0x00000000013a7983 */ /* 0x000f280000100a00 */
[----:B------:R0:W-:Y:S04]  /*7c20*/  STS.U16 [R68+UR64+0x8400], R50 ;  /* 0x0084003244007988 */ /* 0x0001e80008000440 */
[----:B------:R-:W4:Y:S04]  /*7c30*/  LDG.E.U16 R46, desc[UR8][R46.64] ;  /* 0x000000082e2e7981 */ /* 0x000f28000c1e1500 */
[----:B0-----:R0:W4:Y:S02]  /*7c40*/  LDG.E.U16 R50, desc[UR8][R44.64] ;  /* 0x000000082c327981 */ /* 0x001124000c1e1500 */
[----:B0-----:R-:W-:-:S05]  /*7c50*/  IMAD.WIDE R44, R139, 0x2, R52 ;  /* 0x000000028b2c7825 */ /* 0x001fca00078e0234 */
[----:B------:R0:W5:Y:S04]  /*7c60*/  LDG.E.U16 R47, desc[UR8][R44.64] ;  /* 0x000000082c2f7981 */ /* 0x000168000c1e1500 */
[----:B------:R1:W-:Y:S01]  /*7c70*/  STS.U16 [R68+UR64+0x8800], R51 ;  /* 0x0088003344007988 */ /* 0x0003e20008000440 */
[----:B0-----:R-:W-:-:S05]  /*7c80*/  IMAD.WIDE R44, R139, 0x2, R238 ;  /* 0x000000028b2c7825 */ /* 0x001fca00078e02ee */
[----:B-1----:R0:W5:Y:S02]  /*7c90*/  LDG.E.U16 R51, desc[UR8][R44.64] ;  /* 0x000000082c337981 */ /* 0x002164000c1e1500 */
[----:B0-----:R-:W-:-:S05]  /*7ca0*/  IMAD.WIDE R44, R139, 0x2, R222 ;  /* 0x000000028b2c7825 */ /* 0x001fca00078e02de */
[----:B------:R0:W5:Y:S02]  /*7cb0*/  LDG.E.U16 R52, desc[UR8][R44.64] ;  /* 0x000000082c347981 */ /* 0x000164000c1e1500 */
[----:B0-----:R-:W-:-:S05]  /*7cc0*/  IMAD.WIDE R44, R139, 0x2, R206 ;  /* 0x000000028b2c7825 */ /* 0x001fca00078e02ce */
[----:B------:R2:W5:Y:S02]  /*7cd0*/  LDG.E.U16 R53, desc[UR8][R44.64] ;  /* 0x000000082c357981 */ /* 0x000564000c1e1500 */
[----:B--2---:R-:W-:-:S05]  /*7ce0*/  IMAD.WIDE R44, R139, 0x2, R54 ;  /* 0x000000028b2c7825 */ /* 0x004fca00078e0236 */
[----:B------:R0:W2:Y:S02]  /*7cf0*/  LDG.E.U16 R54, desc[UR8][R44.64] ;  /* 0x000000082c367981 */ /* 0x0000a4000c1e1500 */
[C---:B0-----:R-:W-:Y:S02]  /*7d00*/  IMAD.WIDE R44, R139.reuse, 0x2, R64 ;  /* 0x000000028b2c7825 */ /* 0x041fe400078e0240 */
[----:B------:R-:W2:Y:S04]  /*7d10*/  LDL.64 R64, [R1+0x70] ;  /* 0x0000700001407983 */ /* 0x000ea80000100a00 */
[----:B------:R3:W2:Y:S02]  /*7d20*/  LDG.E.U16 R55, desc[UR8][R44.64] ;  /* 0x000000082c377981 */ /* 0x0006a4000c1e1500 */
[----:B---3--:R-:W-:-:S05]  /*7d30*/  IMAD.WIDE R44, R139, 0x2, R56 ;  /* 0x000000028b2c7825 */ /* 0x008fca00078e0238 */
[----:B------:R0:W3:Y:S02]  /*7d40*/  LDG.E.U16 R56, desc[UR8][R44.64] ;  /* 0x000000082c387981 */ /* 0x0000e4000c1e1500 */
[----:B0-----:R-:W-:-:S05]  /*7d50*/  IMAD.WIDE R44, R139, 0x2, R60 ;  /* 0x000000028b2c7825 */ /* 0x001fca00078e023c */
[----:B------:R4:W2:Y:S02]  /*7d60*/  LDG.E.U16 R57, desc[UR8][R44.64] ;  /* 0x000000082c397981 */ /* 0x0008a4000c1e1500 */
[----:B----4-:R-:W-:-:S05]  /*7d70*/  IMAD.WIDE R44, R139, 0x2, R58 ;  /* 0x000000028b2c7825 */ /* 0x010fca00078e023a */
[----:B------:R0:W4:Y:S02]  /*7d80*/  LDG.E.U16 R58, desc[UR8][R44.64] ;  /* 0x000000082c3a7981 */ /* 0x000124000c1e1500 */
[----:B0-----:R-:W-:-:S05]  /*7d90*/  IMAD.WIDE R44, R139, 0x2, R236 ;  /* 0x000000028b2c7825 */ /* 0x001fca00078e02ec */
[----:B------:R0:W2:Y:S02]  /*7da0*/  LDG.E.U16 R59, desc[UR8][R44.64] ;  /* 0x000000082c3b7981 */ /* 0x0000a4000c1e1500 */
[----:B0-----:R-:W-:-:S05]  /*7db0*/  IMAD.WIDE R44, R139, 0x2, R220 ;  /* 0x000000028b2c7825 */ /* 0x001fca00078e02dc */
[----:B------:R0:W2:Y:S02]  /*7dc0*/  LDG.E.U16 R60, desc[UR8][R44.64] ;  /* 0x000000082c3c7981 */ /* 0x0000a4000c1e1500 */
[----:B0-----:R-:W-:-:S05]  /*7dd0*/  IMAD.WIDE R44, R139, 0x2, R204 ;  /* 0x000000028b2c7825 */ /* 0x001fca00078e02cc */
[----:B------:R0:W2:Y:S02]  /*7de0*/  LDG.E.U16 R61, desc[UR8][R44.64] ;  /* 0x000000082c3d7981 */ /* 0x0000a4000c1e1500 */
[----:B0-----:R-:W-:-:S05]  /*7df0*/  IMAD.WIDE R44, R139, 0x2, R62 ;  /* 0x000000028b2c7825 */ /* 0x001fca00078e023e */
[----:B------:R0:W2:Y:S04]  /*7e00*/  LDG.E.U16 R62, desc[UR8][R44.64] ;  /* 0x000000082c3e7981 */ /* 0x0000a8000c1e1500 */
[----:B------:R-:W0:Y:S01]  /*7e10*/  LDL.64 R44, [R1+0xa8] ;  /* 0x0000a800012c7983 */ /* 0x000e220000100a00 */
[----:B------:R-:W-:-:S03]  /*7e20*/  LOP3.LUT R141, R68, 0x10, RZ, 0x3c, !PT ;  /* 0x00000010448d7812 */ /* 0x000fc600078e3cff */
[----:B------:R-:W-:Y:S04]  /*7e30*/  STS.U16 [R68+UR64+0x9000], R38 ;  /* 0x0090002644007988 */ /* 0x000fe80008000440 */
[----:B------:R-:W-:Y:S04]  /*7e40*/  STS.U16 [R68+UR64+0x8000], R35 ;  /* 0x0080002344007988 */ /* 0x000fe80008000440 */
[----:B------:R-:W-:Y:S04]  /*7e50*/  STS.U16 [R68+UR64+0x8c00], R4 ;  /* 0x008c000444007988 */ /* 0x000fe80008000440 */
[----:B------:R-:W-:Y:S04]  /*7e60*/  STS.U16 [R68+UR64+0x9400], R5 ;  /* 0x0094000544007988 */ /* 0x000fe80008000440 */
[----:B------:R-:W-:Y:S04]  /*7e70*/  STS.U16 [R68+UR64+0x9800], R6 ;  /* 0x0098000644007988 */ /* 0x000fe80008000440 */
[----:B------:R-:W-:Y:S01]  /*7e80*/  STS.U16 [R68+UR64+0x9c00], R7 ;  /* 0x009c000744007988 */ /* 0x000fe20008000440 */
[----:B0-----:R-:W-:-:S05]  /*7e90*/  IMAD.WIDE R44, R139, 0x2, R44 ;  /* 0x000000028b2c7825 */ /* 0x001fca00078e022c */
[----:B------:R2:W3:Y:S02]  /*7ea0*/  LDG.E.U16 R63, desc[UR8][R44.64] ;  /* 0x000000082c3f7981 */ /* 0x0004e4000c1e1500 */
[----:B--2---:R-:W-:-:S05]  /*7eb0*/  IMAD.WIDE R44, R139, 0x2, R64 ;  /* 0x000000028b2c7825 */ /* 0x004fca00078e0240 */
[----:B------:R0:W2:Y:S02]  /*7ec0*/  LDG.E.U16 R64, desc[UR8][R44.64] ;  /* 0x000000082c407981 */ /* 0x0000a4000c1e1500 */
[----:B0-----:R-:W-:-:S05]  /*7ed0*/  IMAD.WIDE R44, R139, 0x2, R66 ;  /* 0x000000028b2c7825 */ /* 0x001fca00078e0242 */
[----:B------:R0:W2:Y:S02]  /*7ee0*/  LDG.E.U16 R65, desc[UR8][R44.64] ;  /* 0x000000082c417981 */ /* 0x0000a4000c1e1500 */
[----:B0-----:R-:W-:-:S05]  /*7ef0*/  IMAD.WIDE R44, R139, 0x2, R250 ;  /* 0x000000028b2c7825 */ /* 0x001fca00078e02fa */
[----:B------:R0:W2:Y:S02]  /*7f00*/  LDG.E.U16 R66, desc[UR8][R44.64] ;  /* 0x000000082c427981 */ /* 0x0000a4000c1e1500 */
[----:B0-----:R-:W-:-:S05]  /*7f10*/  IMAD.WIDE R44, R139, 0x2, R234 ;  /* 0x000000028b2c7825 */ /* 0x001fca00078e02ea */
[----:B------:R0:W2:Y:S02]  /*7f20*/  LDG.E.U16 R67, desc[UR8][R44.64] ;  /* 0x000000082c437981 */ /* 0x0000a4000c1e1500 */
[----:B0-----:R-:W-:-:S05]  /*7f30*/  IMAD.WIDE R44, R139, 0x2, R218 ;  /* 0x000000028b2c7825 */ /* 0x001fca00078e02da */
[----:B------:R0:W2:Y:S02]  /*7f40*/  LDG.E.U16 R69, desc[UR8][R44.64] ;  /* 0x000000082c457981 */ /* 0x0000a4000c1e1500 */
[----:B0-----:R-:W-:-:S06]  /*7f50*/  IMAD.WIDE R44, R139, 0x2, R202 ;  /* 0x000000028b2c7825 */ /* 0x001fcc00078e02ca */
[----:B------:R-:W2:Y:S04]  /*7f60*/  LDG.E.U16 R44, desc[UR8][R44.64] ;  /* 0x000000082c2c7981 */ /* 0x000ea8000c1e1500 */
[----:B------:R-:W-:Y:S04]  /*7f70*/  STS.U16 [R141+UR64+0x8480], R8 ;  /* 0x008480088d007988 */ /* 0x000fe80008000440 */
[----:B------:R-:W-:Y:S04]  /*7f80*/  STS.U16 [R141+UR64+0x8880], R9 ;  /* 0x008880098d007988 */ /* 0x000fe80008000440 */
[----:B-----5:R-:W-:Y:S04]  /*7f90*/  STS.U16 [R141+UR64+0x8c80], R10 ;  /* 0x008c800a8d007988 */ /* 0x020fe80008000440 */
[----:B------:R-:W-:Y:S04]  /*7fa0*/  STS.U16 [R141+UR64+0x9080], R11 ;  /* 0x0090800b8d007988 */ /* 0x000fe80008000440 */
[----:B------:R-:W-:Y:S04]  /*7fb0*/  STS.U16 [R141+UR64+0x9480], R12 ;  /* 0x0094800c8d007988 */ /* 0x000fe80008000440 */
[----:B------:R-:W-:Y:S04]  /*7fc0*/  STS.U16 [R141+UR64+0x9880], R13 ;  /* 0x0098800d8d007988 */ /* 0x000fe80008000440 */
[----:B------:R-:W-:Y:S04]  /*7fd0*/  STS.U16 [R141+UR64+0x9c80], R14 ;  /* 0x009c800e8d007988 */ /* 0x000fe80008000440 */
[----:B------:R0:W-:Y:S02]  /*7fe0*/  STS.U16 [R141+UR64+0x8080], R43 ;  /* 0x0080802b8d007988 */ /* 0x0001e40008000440 */
[----:B0-----:R-:W0:Y:S01]  /*7ff0*/  S2R R141, SR_TID.X ;  /* 0x00000000008d7919 */ /* 0x001e220000002100 */
[----:B------:R-:W-:Y:S01]  /*8000*/  LOP3.LUT R188, R68, 0x20, RZ, 0x3c, !PT ;  /* 0x0000002044bc7812 */ /* 0x000fe200078e3cff */
[----:B------:R-:W-:-:S04]  /*8010*/  UMOV UR4, 0x1 ;  /* 0x0000000100047882 */ /* 0x000fc80000000000 */
[----:B------:R-:W-:Y:S04]  /*8020*/  STS.U16 [R188+UR64+0x8100], R39 ;  /* 0x00810027bc007988 */ /* 0x000fe80008000440 */
[----:B------:R-:W-:Y:S04]  /*8030*/  STS.U16 [R188+UR64+0x8500], R15 ;  /* 0x0085000fbc007988 */ /* 0x000fe80008000440 */
[----:B------:R-:W-:Y:S01]  /*8040*/  STS.U16 [R188+UR64+0x8900], R16 ;  /* 0x00890010bc007988 */ /* 0x000fe20008000440 */
[----:B------:R-:W-:-:S04]  /*8050*/  @!UP0 UIADD3 UR4, UPT, UPT, -UR4, 0x100000, URZ ;  /* 0x0010000004048890 */ /* 0x000fc8000fffe1ff */
[----:B------:R-:W-:Y:S02]  /*8060*/  @!UP0 USHF.L.U32 UR5, UR4, 0xb, URZ ;  /* 0x0000000b04058899 */ /* 0x000fe400080006ff */
[----:B------:R-:W-:Y:S01]  /*8070*/  @!UP0 USHF.L.U32 UR4, UR4, 0x1, URZ ;  /* 0x0000000104048899 */ /* 0x000fe200080006ff */
[----:B------:R-:W-:Y:S01]  /*8080*/  STS.U16 [R188+UR64+0x8d00], R17 ;  /* 0x008d0011bc007988 */ /* 0x000fe20008000440 */
[C---:B0-----:R-:W-:Y:S02]  /*8090*/  LOP3.LUT R4, R141.reuse, 0x3f, RZ, 0xc0, !PT ;  /* 0x0000003f8d047812 */ /* 0x041fe400078ec0ff */
[C---:B------:R-:W-:Y:S02]  /*80a0*/  LOP3.LUT R5, R141.reuse, 0x40, RZ, 0xc0, !PT ;  /* 0x000000408d057812 */ /* 0x040fe400078ec0ff */
[----:B------:R-:W-:Y:S02]  /*80b0*/  SHF.L.U32 R4, R4, 0x1, RZ ;  /* 0x0000000104047819 */ /* 0x000fe400000006ff */
[----:B------:R-:W-:-:S02]  /*80c0*/  LOP3.LUT R6, R141, 0x3f, RZ, 0xc0, !PT ;  /* 0x0000003f8d067812 */ /* 0x000fc400078ec0ff */
[----:B------:R-:W-:Y:S01]  /*80d0*/  LOP3.LUT R7, R141, 0x40, RZ, 0xc0, !PT ;  /* 0x000000408d077812 */ /* 0x000fe200078ec0ff */
[----:B------:R-:W-:Y:S01]  /*80e0*/  IMAD R4, R5, 0x80, R4 ;  /* 0x0000008005047824 */ /* 0x000fe200078e0204 */
[----:B------:R-:W-:Y:S01]  /*80f0*/  SHF.L.U32 R6, R6, 0x1, RZ ;  /* 0x0000000106067819 */ /* 0x000fe200000006ff */
[----:B------:R-:W-:Y:S03]  /*8100*/  STS.U16 [R188+UR64+0x9100], R18 ;  /* 0x00910012bc007988 */ /* 0x000fe60008000440 */
[C---:B------:R-:W-:Y:S01]  /*8110*/  LOP3.LUT R5, R4.reuse, 0x30, RZ, 0x3c, !PT ;  /* 0x0000003004057812 */ /* 0x040fe200078e3cff */
[----:B------:R-:W-:Y:S01]  /*8120*/  IMAD R6, R7, 0x80, R6 ;  /* 0x0000008007067824 */ /* 0x000fe200078e0206 */
[----:B------:R-:W-:Y:S01]  /*8130*/  LOP3.LUT R4, R4, 0x40, RZ, 0x3c, !PT ;  /* 0x0000004004047812 */ /* 0x000fe200078e3cff */
        /* <DEDUP_REMOVED lines=12> */
[----:B------:R-:W-:Y:S01]  /*8200*/  STS.U16 [R4+UR64+0x8600], R30 ;  /* 0x0086001e04007988 */ /* 0x000fe20008000440 */
[----:B0-----:R-:W-:-:S03]  /*8210*/  LOP3.LUT R5, R6, 0x50, RZ, 0x3c, !PT ;  /* 0x0000005006057812 */ /* 0x001fc600078e3cff */
[----:B------:R-:W-:Y:S04]  /*8220*/  STS.U16 [R4+UR64+0x8a00], R31 ;  /* 0x008a001f04007988 */ /* 0x000fe80008000440 */
[----:B------:R-:W-:Y:S04]  /*8230*/  STS.U16 [R4+UR64+0x8e00], R32 ;  /* 0x008e002004007988 */ /* 0x000fe80008000440 */
[----:B------:R-:W-:Y:S04]  /*8240*/  STS.U16 [R4+UR64+0x9200], R33 ;  /* 0x0092002104007988 */ /* 0x000fe80008000440 */
[----:B------:R-:W-:Y:S04]  /*8250*/  STS.U16 [R4+UR64+0x9600], R34 ;  /* 0x0096002204007988 */ /* 0x000fe80008000440 */
[----:B------:R-:W-:Y:S04]  /*8260*/  STS.U16 [R4+UR64+0x9a00], R40 ;  /* 0x009a002804007988 */ /* 0x000fe80008000440 */
[----:B------:R0:W-:Y:S01]  /*8270*/  STS.U16 [R4+UR64+0x9e00], R41 ;  /* 0x009e002904007988 */ /* 0x0001e20008000440 */
[----:B------:R-:W-:-:S03]  /*8280*/  VOTEU.ALL UP1, P1 ;  /* 0x0000000000ff7886 */ /* 0x000fc60000820000 */
[----:B------:R1:W-:Y:S01]  /*8290*/  STS.U16 [R5+UR64+0x8280], R48 ;  /* 0x0082803005007988 */ /* 0x0003e20008000440 */
[C---:B0-----:R-:W-:Y:S02]  /*82a0*/  LOP3.LUT R4, R6.reuse, 0x60, RZ, 0x3c, !PT ;  /* 0x0000006006047812 */ /* 0x041fe400078e3cff */
[----:B------:R-:W-:Y:S01]  /*82b0*/  LOP3.LUT R6, R6, 0x70, RZ, 0x3c, !PT ;  /* 0x0000007006067812 */ /* 0x000fe200078e3cff */
        /* <DEDUP_REMOVED lines=9> */
[----:B---3--:R1:W-:Y:S04]  /*8350*/  STS.U16 [R4+UR64+0x8b00], R56 ;  /* 0x008b003804007988 */ /* 0x0083e80008000440 */
[----:B------:R1:W-:Y:S04]  /*8360*/  STS.U16 [R4+UR64+0x8f00], R57 ;  /* 0x008f003904007988 */ /* 0x0003e80008000440 */
[----:B----4-:R1:W-:Y:S04]  /*8370*/  STS.U16 [R4+UR64+0x9300], R58 ;  /* 0x0093003a04007988 */ /* 0x0103e80008000440 */
[----:B------:R1:W-:Y:S04]  /*8380*/  STS.U16 [R4+UR64+0x9700], R59 ;  /* 0x0097003b04007988 */ /* 0x0003e80008000440 */
[----:B------:R1:W-:Y:S04]  /*8390*/  STS.U16 [R4+UR64+0x9b00], R60 ;  /* 0x009b003c04007988 */ /* 0x0003e80008000440 */
[----:B------:R1:W-:Y:S04]  /*83a0*/  STS.U16 [R4+UR64+0x9f00], R61 ;  /* 0x009f003d04007988 */ /* 0x0003e80008000440 */
[----:B------:R1:W-:Y:S04]  /*83b0*/  STS.U16 [R6+UR64+0x8380], R62 ;  /* 0x0083803e06007988 */ /* 0x0003e80008000440 */
[----:B------:R1:W-:Y:S04]  /*83c0*/  STS.U16 [R6+UR64+0x8780], R63 ;  /* 0x0087803f06007988 */ /* 0x0003e80008000440 */
[----:B--2---:R1:W-:Y:S04]  /*83d0*/  STS.U16 [R6+UR64+0x8b80], R64 ;  /* 0x008b804006007988 */ /* 0x0043e80008000440 */
[----:B------:R1:W-:Y:S04]  /*83e0*/  STS.U16 [R6+UR64+0x8f80], R65 ;  /* 0x008f804106007988 */ /* 0x0003e80008000440 */
[----:B------:R1:W-:Y:S04]  /*83f0*/  STS.U16 [R6+UR64+0x9380], R66 ;  /* 0x0093804206007988 */ /* 0x0003e80008000440 */
[----:B------:R1:W-:Y:S04]  /*8400*/  STS.U16 [R6+UR64+0x9780], R67 ;  /* 0x0097804306007988 */ /* 0x0003e80008000440 */
[----:B------:R1:W-:Y:S04]  /*8410*/  STS.U16 [R6+UR64+0x9b80], R69 ;  /* 0x009b804506007988 */ /* 0x0003e80008000440 */
[----:B------:R1:W-:Y:S01]  /*8420*/  STS.U16 [R6+UR64+0x9f80], R44 ;  /* 0x009f802c06007988 */ /* 0x0003e20008000440 */
[----:B------:R0:W-:Y:S06]  /*8430*/  MEMBAR.ALL.CTA ;  /* 0x0000000000007992 */ /* 0x0001ec0000008000 */
[----:B0-----:R-:W-:Y:S04]  /*8440*/  FENCE.VIEW.ASYNC.S ;  /* 0x00000000000073c6 */ /* 0x001fe80000000000 */
[----:B------:R-:W0:Y:S02]  /*8450*/  FENCE.VIEW.ASYNC.S ;  /* 0x00000000000073c6 */ /* 0x000e240000000000 */
[----:B0-----:R1:W0:Y:S02]  /*8460*/  @!UP1 SYNCS.EXCH.64 URZ, [UR64+0x10010], UR4 ;  /* 0x0100100440ff95b2 */ /* 0x0012240008000100 */
[----:B0-----:R-:W-:Y:S06]  /*8470*/  BAR.SYNC.DEFER_BLOCKING 0x0 ;  /* 0x0000000000007b1d */ /* 0x001fec0000010000 */
[----:B-1----:R-:W-:Y:S05]  /*8480*/  BRA.U UP2, `(.L_x_13) ;  /* 0x00000001027c7547 */ /* 0x002fea000b800000 */
[----:B------:R-:W-:Y:S01]  /*8490*/  UMOV UR45, 0x40004040 ;  /* 0x40004040002d7882 */ /* 0x000fe20000000000 */
[----:B------:R-:W-:Y:S01]  /*84a0*/  UMOV UR47, 0x40004040 ;  /* 0x40004040002f7882 */ /* 0x000fe20000000000 */
[----:B------:R-:W-:Y:S01]  /*84b0*/  UMOV UR48, 0x0 ;  /* 0x0000000000307882 */ /* 0x000fe20000000000 */
[----:B------:R-:W-:Y:S01]  /*84c0*/  UMOV UR49, 0x4108490 ;  /* 0x0410849000317882 */ /* 0x000fe20000000000 */
[----:B------:R-:W-:Y:S01]  /*84d0*/  UIADD3 UR4, UPT, UPT, UR64, 0x10010, URZ ;  /* 0x0001001040047890 */ /* 0x000fe2000fffe0ff */
[----:B------:R0:W-:Y:S01]  /*84e0*/  UTCHMMA gdesc[UR44], gdesc[UR46], tmem[UR68], tmem[UR48], idesc[UR49], !UPT ;  /* 0x00ff302e2c0075ea */ /* 0x0001e2000f800044 */
[----:B------:R-:W-:Y:S01]  /*84f0*/  UMOV UR50, 0x0 ;  /* 0x0000000000327882 */ /* 0x000fe20000000000 */
[----:B------:R-:W-:Y:S01]  /*8500*/  UMOV UR51, 0x4108490 ;  /* 0x0410849000337882 */ /* 0x000fe20000000000 */
[----:B------:R-:W-:Y:S01]  /*8510*/  UMOV UR52, 0x0 ;  /* 0x0000000000347882 */ /* 0x000fe20000000000 */
[----:B------:R-:W-:Y:S01]  /*8520*/  UMOV UR53, 0x4108490 ;  /* 0x0410849000357882 */ /* 0x000fe20000000000 */
        /* <DEDUP_REMOVED lines=11> */
[----:B------:R-:W-:Y:S01]  /*85e0*/  UMOV UR5, URZ ;  /* 0x000000ff00057c82 */ /* 0x000fe20008000000 */
[----:B------:R0:W-:Y:S01]  /*85f0*/  UTCHMMA gdesc[UR18], gdesc[UR32], tmem[UR68], tmem[UR56], idesc[UR57], UPT ;  /* 0x00ff3820120075ea */ /* 0x0001e2000b800044 */
[----:B------:R-:W-:Y:S01]  /*8600*/  UMOV UR62, 0x0 ;  /* 0x00000000003e7882 */ /* 0x000fe20000000000 */
[----:B------:R-:W-:Y:S01]  /*8610*/  UMOV UR63, 0x4108490 ;  /* 0x04108490003f7882 */ /* 0x000fe20000000000 */
[----:B------:R0:W-:Y:S01]  /*8620*/  UTCHMMA gdesc[UR20], gdesc[UR34], tmem[UR68], tmem[UR58], idesc[UR59], UPT ;  /* 0x00ff3a22140075ea */ /* 0x0001e2000b800044 */
[----:B------:R-:W-:Y:S01]  /*8630*/  UMOV UR4, UR4 ;  /* 0x0000000400047c82 */ /* 0x000fe20008000000 */
[----:B------:R0:W-:Y:S01]  /*8640*/  UTCHMMA gdesc[UR22], gdesc[UR36], tmem[UR68], tmem[UR60], idesc[UR61], UPT ;  /* 0x00ff3c24160075ea */ /* 0x0001e2000b800044 */
[----:B------:R0:W-:Y:S01]  /*8650*/  UTCHMMA gdesc[UR24], gdesc[UR38], tmem[UR68], tmem[UR62], idesc[UR63], UPT ;  /* 0x00ff3e26180075ea */ /* 0x0001e2000b800044 */
[----:B------:R0:W-:Y:S01]  /*8660*/  UTCBAR [UR4], URZ ;  /* 0x000000ff040073e9 */ /* 0x0001e200080000ff */
[----:B------:R-:W-:Y:S01]  /*8670*/  NOP ;  /* 0x0000000000007918 */ /* 0x000fe20000000000 */
.L_x_13:
[----:B------:R-:W1:Y:S02]  /*8680*/  SYNCS.PHASECHK.TRANS64.TRYWAIT P2, [UR64+0x10010], RZ ;  /* 0x010010ffff0075a7 */ /* 0x000e640008041140 */
[----:B-1----:R-:W-:Y:S05]  /*8690*/  @!P2 BRA `(.L_x_14) ;  /* 0x0000004800d8a947 */ /* 0x002fea0003800000 */
.L_x_23:
[----:B------:R-:W2:Y:S01]  /*86a0*/  LDL.64 R44, [R1+0x100] ;  /* 0x00010000012c7983 */ /* 0x000ea20000100a00 */
[----:B------:R-:W-:Y:S06]  /*86b0*/  BAR.SYNC.DEFER_BLOCKING 0x0 ;  /* 0x0000000000007b1d */ /* 0x000fec0000010000 */
[----:B------:R-:W-:Y:S01]  /*86c0*/  LDTM.16dp32bit_t0_t15.x32 R4, tmem[UR66+0x100000] ;  /* 0x10000042000479ee */ /* 0x000fe20008a80000 */
[----:B------:R-:W1:Y:S01]  /*86d0*/  LDTM.16dp32bit_t16_t31.x32 R4, tmem[UR66+0x100020] ;  /* 0x10002042000479ee */ /* 0x000e620008aa0000 */
[----:B------:R-:W3:Y:S01]  /*86e0*/  @!P1 SYNCS.CCTL.IV [UR64+0x10010] ;  /* 0x01001000ff0099b1 */ /* 0x000ee20008000040 */
[----:B------:R-:W-:Y:S01]  /*86f0*/  NOP ;  /* 0x0000000000007918 */ /* 0x000fe20000000000 */
[----:B-1----:R-:W-:Y:S01]  /*8700*/  FMUL R40, R4, UR72 ;  /* 0x0000004804287c20 */ /* 0x002fe20008400000 */
[----:B------:R-:W-:Y:S01]  /*8710*/  FMUL R41, R5, UR72 ;  /* 0x0000004805297c20 */ /* 0x000fe20008400000 */
[----:B------:R-:W-:Y:S01]  /*8720*/  FMUL R42, R6, UR72 ;  /* 0x00000048062a7c20 */ /* 0x000fe20008400000 */
[----:B------:R-:W-:Y:S01]  /*8730*/  FMUL R38, R7, UR72 ;  /* 0x0000004807267c20 */ /* 0x000fe20008400000 */
[----:B------:R-:W-:-:S03]  /*8740*/  FMUL R39, R8, UR72 ;  /* 0x0000004808277c20 */ /* 0x000fc60008400000 */
[----:B------:R-:W-:Y:S01]  /*8750*/  FMNMX3 R42, R40, R41, R42, !PT ;  /* 0x00000029282a7276 */ /* 0x000fe2000780002a */
[----:B------:R-:W-:Y:S01]  /*8760*/  FMUL R41, R9, UR72 ;  /* 0x0000004809297c20 */ /* 0x000fe20008400000 */
[----:B------:R-:W-:Y:S02]  /*8770*/  FMUL R40, R10, UR72 ;  /* 0x000000480a287c20 */ /* 0x000fe40008400000 */
[----:B------:R-:W-:Y:S01]  /*8780*/  FMNMX3 R42, R42, R38, R39, !PT ;  /* 0x000000262a2a7276 */ /* 0x000fe20007800027 */
[----:B------:R-:W-:Y:S01]  /*8790*/  FMUL R38, R11, UR72 ;  /* 0x000000480b267c20 */ /* 0x000fe20008400000 */
[----:B------:R-:W-:Y:S02]  /*87a0*/  FMUL R39, R12, UR72 ;  /* 0x000000480c277c20 */ /* 0x000fe40008400000 */
[----:B------:R-:W-:Y:S01]  /*87b0*/  FMNMX3 R42, R42, R41, R40, !PT ;  /* 0x000000292a2a7276 */ /* 0x000fe20007800028 */
[----:B------:R-:W-:Y:S01]  /*87c0*/  FMUL R41, R13, UR72 ;  /* 0x000000480d297c20 */ /* 0x000fe20008400000 */
[----:B------:R-:W-:-:S02]  /*87d0*/  FMUL R40, R14, UR72 ;  /* 0x000000480e287c20 */ /* 0x000fc40008400000 */
        /* <DEDUP_REMOVED lines=31> */
[----:B------:R-:W-:-:S03]  /*89d0*/  FMUL R39, R35, UR72 ;  /* 0x0000004823277c20 */ /* 0x000fc60008400000 */
[----:B------:R-:W-:-:S04]  /*89e0*/  FMNMX3 R38, R38, R41, R40, !PT ;  /* 0x0000002926267276 */ /* 0x000fc80007800028 */
[----:B------:R-:W-:-:S05]  /*89f0*/  FMNMX R38, R39, R38, !PT ;  /* 0x0000002627267209 */ /* 0x000fca0007800000 */
[----:B------:R-:W1:Y:S02]  /*8a00*/  SHFL.BFLY PT, R69, R38, 0x10, 0x1f ;  /* 0x0e001f0026457f89 */ /* 0x000e6400000e0000 */
[----:B-1----:R-:W-:-:S05]  /*8a10*/  FMNMX3 R69, R38, R69, R36, !PT ;  /* 0x0000004526457276 */ /* 0x002fca0007800024 */
[--C-:B------:R-:W-:Y:S01]  /*8a20*/  FFMA R9, R9, UR72, -R69.reuse ;  /* 0x0000004809097c23 */ /* 0x100fe20008000845 */
[--C-:B------:R-:W-:Y:S01]  /*8a30*/  FFMA R38, R10, UR72, -R69.reuse ;  /* 0x000000480a267c23 */ /* 0x100fe20008000845 */
[--C-:B------:R-:W-:Y:S01]  /*8a40*/  FFMA R11, R11, UR72, -R69.reuse ;  /* 0x000000480b0b7c23 */ /* 0x100fe20008000845 */
[--C-:B------:R-:W-:Y:S01]  /*8a50*/  FFMA R4, R4, UR72, -R69.reuse ;  /* 0x0000004804047c23 */ /* 0x100fe20008000845 */
[----:B------:R-:W-:Y:S01]  /*8a60*/  FMUL R9, R9, 1.4426950216293334961 ;  /* 0x3fb8aa3b09097820 */ /* 0x000fe20000400000 */
[--C-:B------:R-:W-:Y:S01]  /*8a70*/  FFMA R5, R5, UR72, -R69.reuse ;  /* 0x0000004805057c23 */ /* 0x100fe20008000845 */
[----:B------:R-:W-:Y:S01]  /*8a80*/  FMUL R11, R11, 1.4426950216293334961 ;  /* 0x3fb8aa3b0b0b7820 */ /* 0x000fe20000400000 */
[--C-:B------:R-:W-:Y:S01]  /*8a90*/  FFMA R13, R13, UR72, -R69.reuse ;  /* 0x000000480d0d7c23 */ /* 0x100fe20008000845 */
[----:B------:R1:W-:Y:S01]  /*8aa0*/  MUFU.EX2 R10, R9 ;  /* 0x00000009000a7308 */ /* 0x0003e20000000800 */
[----:B------:R-:W-:Y:S01]  /*8ab0*/  FMUL R4, R4, 1.4426950216293334961 ;  /* 0x3fb8aa3b04047820 */ /* 0x000fe20000400000 */
[----:B------:R-:W-:Y:S01]  /*8ac0*/  FMUL R5, R5, 1.4426950216293334961 ;  /* 0x3fb8aa3b05057820 */ /* 0x000fe20000400000 */
[--C-:B------:R-:W-:Y:S01]  /*8ad0*/  FFMA R6, R6, UR72, -R69.reuse ;  /* 0x0000004806067c23 */ /* 0x100fe20008000845 */
[----:B------:R-:W-:Y:S01]  /*8ae0*/  FMUL R13, R13, 1.4426950216293334961 ;  /* 0x3fb8aa3b0d0d7820 */ /* 0x000fe20000400000 */
[--C-:B------:R-:W-:Y:S01]  /*8af0*/  FFMA R7, R7, UR72, -R69.reuse ;  /* 0x0000004807077c23 */ /* 0x100fe20008000845 */
[--C-:B------:R-:W-:Y:S01]  /*8b00*/  FFMA R15, R15, UR72, -R69.reuse ;  /* 0x000000480f0f7c23 */ /* 0x100fe20008000845 */
[----:B------:R-:W-:Y:S01]  /*8b10*/  FMUL R6, R6, 1.4426950216293334961 ;  /* 0x3fb8aa3b06067820 */ /* 0x000fe20000400000 */
[----:B------:R-:W-:Y:S01]  /*8b20*/  MUFU.EX2 R4, R4 ;  /* 0x0000000400047308 */ /* 0x000fe20000000800 */
[----:B-1----:R-:W-:Y:S01]  /*8b30*/  FMUL R9, R38, 1.4426950216293334961 ;  /* 0x3fb8aa3b26097820 */ /* 0x002fe20000400000 */
[--C-:B------:R-:W-:Y:S01]  /*8b40*/  FFMA R38, R12, UR72, -R69.reuse ;  /* 0x000000480c267c23 */ /* 0x100fe20008000845 */
[----:B------:R-:W-:Y:S01]  /*8b50*/  FMUL R7, R7, 1.4426950216293334961 ;  /* 0x3fb8aa3b07077820 */ /* 0x000fe20000400000 */
[--C-:B------:R-:W-:Y:S01]  /*8b60*/  FFMA R8, R8, UR72, -R69.reuse ;  /* 0x0000004808087c23 */ /* 0x100fe20008000845 */
[----:B------:R-:W-:Y:S01]  /*8b70*/  FMUL R15, R15, 1.4426950216293334961 ;  /* 0x3fb8aa3b0f0f7820 */ /* 0x000fe20000400000 */
[--C-:B------:R-:W-:Y:S01]  /*8b80*/  FFMA R17, R17, UR72, -R69.reuse ;  /* 0x0000004811117c23 */ /* 0x100fe20008000845 */
[--C-:B------:R-:W-:Y:S01]  /*8b90*/  FFMA R19, R19, UR72, -R69.reuse ;  /* 0x0000004813137c23 */ /* 0x100fe20008000845 */
[----:B------:R1:W-:Y:S01]  /*8ba0*/  MUFU.EX2 R12, R11 ;  /* 0x0000000b000c7308 */ /* 0x0003e20000000800 */
[----:B------:R-:W-:Y:S01]  /*8bb0*/  FMUL R8, R8, 1.4426950216293334961 ;  /* 0x3fb8aa3b08087820 */ /* 0x000fe20000400000 */
[----:B------:R-:W-:Y:S01]  /*8bc0*/  FMUL R17, R17, 1.4426950216293334961 ;  /* 0x3fb8aa3b11117820 */ /* 0x000fe20000400000 */
[----:B------:R-:W-:Y:S01]  /*8bd0*/  FMUL R19, R19, 1.4426950216293334961 ;  /* 0x3fb8aa3b13137820 */ /* 0x000fe20000400000 */
[--C-:B------:R-:W-:Y:S01]  /*8be0*/  FFMA R21, R21, UR72, -R69.reuse ;  /* 0x0000004815157c23 */ /* 0x100fe20008000845 */
[--C-:B------:R-:W-:Y:S01]  /*8bf0*/  FFMA R39, R23, UR72, -R69.reuse ;  /* 0x0000004817277c23 */ /* 0x100fe20008000845 */
[--C-:B------:R-:W-:Y:S01]  /*8c00*/  FFMA R25, R25, UR72, -R69.reuse ;  /* 0x0000004819197c23 */ /* 0x100fe20008000845 */
[--C-:B------:R-:W-:Y:S01]  /*8c10*/  FFMA R26, R26, UR72, -R69.reuse ;  /* 0x000000481a1a7c23 */ /* 0x100fe20008000845 */
[----:B------:R-:W4:Y:S01]  /*8c20*/  MUFU.EX2 R5, R5 ;  /* 0x0000000500057308 */ /* 0x000f220000000800 */
[----:B-1----:R-:W-:Y:S01]  /*8c30*/  FMUL R11, R38, 1.4426950216293334961 ;  /* 0x3fb8aa3b260b7820 */ /* 0x002fe20000400000 */
[--C-:B------:R-:W-:Y:S01]  /*8c40*/  FFMA R38, R14, UR72, -R69.reuse ;  /* 0x000000480e267c23 */ /* 0x100fe20008000845 */
[----:B------:R-:W-:Y:S01]  /*8c50*/  FMUL R21, R21, 1.4426950216293334961 ;  /* 0x3fb8aa3b15157820 */ /* 0x000fe20000400000 */
[----:B------:R-:W-:Y:S01]  /*8c60*/  FMUL R39, R39, 1.4426950216293334961 ;  /* 0x3fb8aa3b27277820 */ /* 0x000fe20000400000 */
[--C-:B------:R-:W-:Y:S01]  /*8c70*/  FFMA R27, R27, UR72, -R69.reuse ;  /* 0x000000481b1b7c23 */ /* 0x100fe20008000845 */
[--C-:B------:R-:W-:Y:S01]  /*8c80*/  FFMA R29, R29, UR72, -R69.reuse ;  /* 0x000000481d1d7c23 */ /* 0x100fe20008000845 */
        /* <DEDUP_REMOVED lines=9> */
[----:B------:R-:W5:Y:S01]  /*8d20*/  MUFU.EX2 R6, R6 ;  /* 0x0000000600067308 */ /* 0x000f620000000800 */
[----:B-1----:R-:W-:Y:S01]  /*8d30*/  FMUL R13, R38, 1.4426950216293334961 ;  /* 0x3fb8aa3b260d7820 */ /* 0x002fe20000400000 */
[----:B------:R-:W-:Y:S01]  /*8d40*/  FFMA R38, R16, UR72, -R69 ;  /* 0x0000004810267c23 */ /* 0x000fe20008000845 */
[----:B----4-:R-:W-:Y:S01]  /*8d50*/  FADD R23, R4, R5 ;  /* 0x0000000504177221 */ /* 0x010fe20000000000 */
[----:B------:R-:W-:Y:S01]  /*8d60*/  FMUL R33, R33, 1.4426950216293334961 ;  /* 0x3fb8aa3b21217820 */ /* 0x000fe20000400000 */
[----:B------:R-:W-:Y:S01]  /*8d70*/  FMUL R34, R34, 1.4426950216293334961 ;  /* 0x3fb8aa3b22227820 */ /* 0x000fe20000400000 */
[----:B------:R-:W-:-:S02]  /*8d80*/  FFMA R35, R35, UR72, -R69 ;  /* 0x0000004823237c23 */ /* 0x000fc40008000845 */
[----:B------:R1:W-:Y:S02]  /*8d90*/  MUFU.EX2 R16, R15 ;  /* 0x0000000f00107308 */ /* 0x0003e40000000800 */
[----:B------:R-:W-:-:S06]  /*8da0*/  FMUL R35, R35, 1.4426950216293334961 ;  /* 0x3fb8aa3b23237820 */ /* 0x000fcc0000400000 */
[----:B------:R-:W4:Y:S01]  /*8db0*/  MUFU.EX2 R7, R7 ;  /* 0x0000000700077308 */ /* 0x000f220000000800 */
[----:B-1----:R-:W-:Y:S01]  /*8dc0*/  FMUL R15, R38, 1.4426950216293334961 ;  /* 0x3fb8aa3b260f7820 */ /* 0x002fe20000400000 */
[----:B------:R-:W-:Y:S01]  /*8dd0*/  FFMA R38, R18, UR72, -R69 ;  /* 0x0000004812267c23 */ /* 0x000fe20008000845 */
[----:B-----5:R-:W-:-:S05]  /*8de0*/  FADD R23, R6, R23 ;  /* 0x0000001706177221 */ /* 0x020fca0000000000 */
[----:B------:R1:W-:Y:S08]  /*8df0*/  MUFU.EX2 R18, R17 ;  /* 0x0000001100127308 */ /* 0x0003f00000000800 */
[----:B------:R-:W5:Y:S01]  /*8e00*/  MUFU.EX2 R8, R8 ;  /* 0x0000000800087308 */ /* 0x000f620000000800 */
[----:B-1----:R-:W-:Y:S01]  /*8e10*/  FMUL R17, R38, 1.4426950216293334961 ;  /* 0x3fb8aa3b26117820 */ /* 0x002fe20000400000 */
[----:B------:R-:W-:-:S06]  /*8e20*/  FFMA R38, R20, UR72, -R69 ;  /* 0x0000004814267c23 */ /* 0x000fcc0008000845 */
[----:B------:R1:W-:Y:S08]  /*8e30*/  MUFU.EX2 R20, R19 ;  /* 0x0000001300147308 */ /* 0x0003f00000000800 */
[----:B------:R-:W0:Y:S01]  /*8e40*/  MUFU.EX2 R9, R9 ;  /* 0x0000000900097308 */ /* 0x000e220000000800 */
[----:B-1----:R-:W-:Y:S01]  /*8e50*/  FMUL R19, R38, 1.4426950216293334961 ;  /* 0x3fb8aa3b26137820 */ /* 0x002fe20000400000 */
[----:B------:R-:W-:-:S06]  /*8e60*/  FFMA R38, R22, UR72, -R69 ;  /* 0x0000004816267c23 */ /* 0x000fcc0008000845 */
[----:B------:R1:W-:Y:S08]  /*8e70*/  MUFU.EX2 R22, R21 ;  /* 0x0000001500167308 */ /* 0x0003f00000000800 */
[----:B------:R-:W0:Y:S01]  /*8e80*/  MUFU.EX2 R11, R11 ;  /* 0x0000000b000b7308 */ /* 0x000e220000000800 */
[----:B-1----:R-:W-:Y:S01]  /*8e90*/  FMUL R21, R38, 1.4426950216293334961 ;  /* 0x3fb8aa3b26157820 */ /* 0x002fe20000400000 */
[----:B------:R-:W-:-:S06]  /*8ea0*/  FFMA R38, R24, UR72, -R69 ;  /* 0x0000004818267c23 */ /* 0x000fcc0008000845 */
[----:B------:R4:W-:Y:S08]  /*8eb0*/  MUFU.EX2 R24, R39 ;  /* 0x0000002700187308 */ /* 0x0009f00000000800 */
[----:B------:R-:W1:Y:S01]  /*8ec0*/  MUFU.EX2 R13, R13 ;  /* 0x0000000d000d7308 */ /* 0x000e620000000800 */
[----:B----4-:R-:W-:Y:S01]  /*8ed0*/  FADD R39, R7, R23 ;  /* 0x0000001707277221 */ /* 0x010fe20000000000 */
[----:B------:R-:W-:-:S03]  /*8ee0*/  FMUL R23, R38, 1.4426950216293334961 ;  /* 0x3fb8aa3b26177820 */ /* 0x000fc60000400000 */
[----:B-----5:R-:W-:-:S03]  /*8ef0*/  FADD R38, R8, R39 ;  /* 0x0000002708267221 */ /* 0x020fc60000000000 */
[----:B------:R-:W4:Y:S01]  /*8f00*/  MUFU.EX2 R15, R15 ;  /* 0x0000000f000f7308 */ /* 0x000f220000000800 */
[----:B------:R-:W-:Y:S01]  /*8f10*/  FADD R39, R10, R38 ;  /* 0x000000260a277221 */ /* 0x000fe20000000000 */
[----:B------:R-:W-:-:S03]  /*8f20*/  FMUL R38, R25, 1.4426950216293334961 ;  /* 0x3fb8aa3b19267820 */ /* 0x000fc60000400000 */
[----:B0-----:R-:W-:-:S03]  /*8f30*/  FADD R25, R9, R39 ;  /* 0x0000002709197221 */ /* 0x001fc60000000000 */
[----:B------:R-:W0:Y:S01]  /*8f40*/  MUFU.EX2 R17, R17 ;  /* 0x0000001100117308 */ /* 0x000e220000000800 */
[----:B------:R-:W-:Y:S01]  /*8f50*/  FADD R39, R12, R25 ;  /* 0x000000190c277221 */ /* 0x000fe20000000000 */
[----:B------:R-:W-:-:S03]  /*8f60*/  FMUL R25, R26, 1.4426950216293334961 ;  /* 0x3fb8aa3b1a197820 */ /* 0x000fc60000400000 */
[----:B------:R-:W-:-:S03]  /*8f70*/  FADD R26, R11, R39 ;  /* 0x000000270b1a7221 */ /* 0x000fc60000000000 */
[----:B------:R-:W5:Y:S01]  /*8f80*/  MUFU.EX2 R19, R19 ;  /* 0x0000001300137308 */ /* 0x000f620000000800 */
[----:B------:R-:W-:-:S04]  /*8f90*/  FADD R26, R14, R26 ;  /* 0x0000001a0e1a7221 */ /* 0x000fc80000000000 */
[----:B-1----:R-:W-:-:S03]  /*8fa0*/  FADD R26, R13, R26 ;  /* 0x0000001a0d1a7221 */ /* 0x002fc60000000000 */
[----:B------:R-:W1:Y:S01]  /*8fb0*/  MUFU.EX2 R21, R21 ;  /* 0x0000001500157308 */ /* 0x000e620000000800 */
[----:B------:R-:W-:Y:S01]  /*8fc0*/  FADD R26, R16, R26 ;  /* 0x0000001a101a7221 */ /* 0x000fe20000000000 */
[----:B--2---:R-:W-:-:S04]  /*8fd0*/  IMAD.WIDE R46, R140, 0x2, R44 ;  /* 0x000000028c2e7825 */ /* 0x004fc800078e022c */
[----:B----4-:R-:W-:Y:S02]  /*8fe0*/  FADD R26, R15, R26 ;  /* 0x0000001a0f1a7221 */ /* 0x010fe40000000000 */
[----:B------:R-:W2:Y:S02]  /*8ff0*/  MUFU.EX2 R23, R23 ;  /* 0x0000001700177308 */ /* 0x000ea40000000800 */
[----:B------:R-:W-:-:S04]  /*9000*/  FADD R26, R18, R26 ;  /* 0x0000001a121a7221 */ /* 0x000fc80000000000 */
[----:B0-----:R-:W-:Y:S02]  /*9010*/  FADD R26, R17, R26 ;  /* 0x0000001a111a7221 */ /* 0x001fe40000000000 */
[----:B------:R0:W-:Y:S02]  /*9020*/  MUFU.EX2 R39, R27 ;  /* 0x0000001b00277308 */ /* 0x0001e40000000800 */
[----:B------:R-:W-:-:S04]  /*9030*/  FADD R26, R20, R26 ;  /* 0x0000001a141a7221 */ /* 0x000fc80000000000 */
[----:B-----5:R-:W-:Y:S02]  /*9040*/  FADD R26, R19, R26 ;  /* 0x0000001a131a7221 */ /* 0x020fe40000000000 */
[----:B------:R-:W4:Y:S01]  /*9050*/  MUFU.EX2 R38, R38 ;  /* 0x0000002600267308 */ /* 0x000f220000000800 */
[----:B0-----:R-:W-:Y:S01]  /*9060*/  FFMA R27, R30, UR72, -R69 ;  /* 0x000000481e1b7c23 */ /* 0x001fe20008000845 */
[----:B------:R-:W-:-:S03]  /*9070*/  FADD R26, R22, R26 ;  /* 0x0000001a161a7221 */ /* 0x000fc60000000000 */
[----:B------:R-:W-:Y:S01]  /*9080*/  FMUL R27, R27, 1.4426950216293334961 ;  /* 0x3fb8aa3b1b1b7820 */ /* 0x000fe20000400000 */
[----:B-1----:R-:W-:Y:S02]  /*9090*/  FADD R26, R21, R26 ;  /* 0x0000001a151a7221 */ /* 0x002fe40000000000 */
[----:B------:R-:W0:Y:S02]  /*90a0*/  MUFU.EX2 R25, R25 ;  /* 0x0000001900197308 */ /* 0x000e240000000800 */
[----:B------:R-:W-:-:S06]  /*90b0*/  FADD R26, R24, R26 ;  /* 0x0000001a181a7221 */ /* 0x000fcc0000000000 */
[----:B------:R-:W-:Y:S08]  /*90c0*/  MUFU.EX2 R30, R29 ;  /* 0x0000001d001e7308 */ /* 0x000ff00000000800 */
[----:B------:R1:W-:Y:S08]  /*90d0*/  MUFU.EX2 R29, R27 ;  /* 0x0000001b001d7308 */ /* 0x0003f00000000800 */
[----:B------:R-:W5:Y:S01]  /*90e0*/  MUFU.EX2 R28, R28 ;  /* 0x0000001c001c7308 */ /* 0x000f620000000800 */
[----:B-1----:R-:W-:-:S07]  /*90f0*/  FFMA R27, R32, UR72, -R69 ;  /* 0x00000048201b7c23 */ /* 0x002fce0008000845 */
[----:B------:R1:W0:Y:S08]  /*9100*/  MUFU.EX2 R32, R31 ;  /* 0x0000001f00207308 */ /* 0x0002300000000800 */
[----:B------:R-:W-:Y:S01]  /*9110*/  MUFU.EX2 R33, R33 ;  /* 0x0000002100217308 */ /* 0x000fe20000000800 */
[----:B-1----:R-:W-:Y:S01]  /*9120*/  FMUL R31, R27, 1.4426950216293334961 ;  /* 0x3fb8aa3b1b1f7820 */ /* 0x002fe20000400000 */
[----:B--2---:R-:W-:Y:S01]  /*9130*/  FADD R27, R23, R26 ;  /* 0x0000001a171b7221 */ /* 0x004fe20000000000 */
[----:B------:R-:W-:-:S03]  /*9140*/  SHF.L.U32 R26, R37, 0x1f, RZ ;  /* 0x0000001f251a7819 */ /* 0x000fc600000006ff */
[----:B----4-:R-:W-:Y:S01]  /*9150*/  FADD R27, R38, R27 ;  /* 0x0000001b261b7221 */ /* 0x010fe20000000000 */
[----:B---3--:R-:W1:Y:S01]  /*9160*/  SYNCS.PHASECHK.TRANS64.TRYWAIT P2, [UR67], R26 ;  /* 0x0000001aff0075a7 */ /* 0x008e620008041143 */
[----:B------:R-:W2:Y:S02]  /*9170*/  MUFU.EX2 R31, R31 ;  /* 0x0000001f001f7308 */ /* 0x000ea40000000800 */
[----:B0-----:R-:W-:-:S04]  /*9180*/  FADD R27, R25, R27 ;  /* 0x0000001b191b7221 */ /* 0x001fc80000000000 */
[----:B------:R-:W-:Y:S02]  /*9190*/  FADD R27, R39, R27 ;  /* 0x0000001b271b7221 */ /* 0x000fe40000000000 */
[----:B------:R-:W0:Y:S02]  /*91a0*/  MUFU.EX2 R34, R34 ;  /* 0x0000002200227308 */ /* 0x000e240000000800 */
[----:B-----5:R-:W-:-:S04]  /*91b0*/  FADD R27, R28, R27 ;  /* 0x0000001b1c1b7221 */ /* 0x020fc80000000000 */
[----:B------:R-:W-:Y:S02]  /*91c0*/  FADD R27, R30, R27 ;  /* 0x0000001b1e1b7221 */ /* 0x000fe40000000000 */
[----:B------:R-:W3:Y:S02]  /*91d0*/  MUFU.EX2 R35, R35 ;  /* 0x0000002300237308 */ /* 0x000ee40000000800 */
[----:B------:R-:W-:-:S04]  /*91e0*/  FADD R27, R29, R27 ;  /* 0x0000001b1d1b7221 */ /* 0x000fc80000000000 */
[----:B------:R-:W-:-:S04]  /*91f0*/  FADD R27, R32, R27 ;  /* 0x0000001b201b7221 */ /* 0x000fc80000000000 */
[----:B--2---:R-:W-:-:S04]  /*9200*/  FADD R27, R31, R27 ;  /* 0x0000001b1f1b7221 */ /* 0x004fc80000000000 */
[----:B------:R-:W-:-:S04]  /*9210*/  FADD R27, R33, R27 ;  /* 0x0000001b211b7221 */ /* 0x000fc80000000000 */
[----:B0-----:R-:W-:-:S04]  /*9220*/  FADD R27, R34, R27 ;  /* 0x0000001b221b7221 */ /* 0x001fc80000000000 */
[----:B---3--:R-:W-:-:S05]  /*9230*/  FADD R141, R35, R27 ;  /* 0x0000001b238d7221 */ /* 0x008fca0000000000 */
[----:B------:R0:W2:Y:S01]  /*9240*/  SHFL.BFLY PT, R37, R141, 0x10, 0x1f ;  /* 0x0e001f008d257f89 */ /* 0x0000a200000e0000 */
[----:B-1----:R-:W-:Y:S05]  /*9250*/  @!P2 BRA `(.L_x_15) ;  /* 0x0000003c00f4a947 */ /* 0x002fea0003800000 */
.L_x_24:
[----:B------:R-:W3:Y:S01]  /*9260*/  LDG.E.U16 R46, desc[UR8][R46.64] ;  /* 0x000000082e2e7981 */ /* 0x000ee2000c1e1500 */
[----:B------:R-:W-:-:S04]  /*9270*/  IMAD.WIDE R48, R140, 0x2, R198 ;  /* 0x000000028c307825 */ /* 0x000fc800078e02c6 */
[----:B------:R-:W-:Y:S02]  /*9280*/  IMAD.WIDE R26, R140, 0x2, R196 ;  /* 0x000000028c1a7825 */ /* 0x000fe400078e02c4 */
[----:B------:R-:W4:Y:S04]  /*9290*/  LDG.E.U16 R48, desc[UR8][R48.64] ;  /* 0x0000000830307981 */ /* 0x000f28000c1e1500 */
[----:B------:R1:W5:Y:S01]  /*92a0*/  LDG.E.U16 R49, desc[UR8][R26.64] ;  /* 0x000000081a317981 */ /* 0x000362000c1e1500 */
[----:B------:R-:W-:Y:S01]  /*92b0*/  F2FP.BF16.F32.PACK_AB R4, R5, R4 ;  /* 0x000000040504723e */ /* 0x000fe200000010ff */
[----:B0-2---:R-:W-:Y:S01]  /*92c0*/  FADD R141, R141, R37 ;  /* 0x000000258d8d7221 */ /* 0x005fe20000000000 */
[----:B------:R-:W-:Y:S02]  /*92d0*/  F2FP.BF16.F32.PACK_AB R5, R7, R6 ;  /* 0x000000060705723e */ /* 0x000fe400000010ff */
[----:B------:R-:W-:-:S02]  /*92e0*/  F2FP.BF16.F32.PACK_AB R6, R10, R8 ;  /* 0x000000080a06723e */ /* 0x000fc400000010ff */
[----:B------:R-:W-:Y:S02]  /*92f0*/  F2FP.BF16.F32.PACK_AB R7, R12, R9 ;  /* 0x000000090c07723e */ /* 0x000fe400000010ff */
[----:B------:R-:W-:Y:S01]  /*9300*/  F2FP.BF16.F32.PACK_AB R8, R14, R11 ;  /* 0x0000000b0e08723e */ /* 0x000fe200000010ff */
[----:B-1----:R-:W-:Y:S01]  /*9310*/  IMAD.WIDE R26, R140, 0x2, R194 ;  /* 0x000000028c1a7825 */ /* 0x002fe200078e02c2 */
[----:B------:R-:W-:Y:S02]  /*9320*/  F2FP.BF16.F32.PACK_AB R9, R16, R13 ;  /* 0x0000000d1009723e */ /* 0x000fe400000010ff */
[----:B------:R-:W-:Y:S02]  /*9330*/  F2FP.BF16.F32.PACK_AB R10, R18, R15 ;  /* 0x0000000f120a723e */ /* 0x000fe400000010ff */
[----:B------:R-:W-:Y:S02]  /*9340*/  F2FP.BF16.F32.PACK_AB R11, R20, R17 ;  /* 0x00000011140b723e */ /* 0x000fe400000010ff */
[----:B------:R-:W-:-:S02]  /*9350*/  F2FP.BF16.F32.PACK_AB R12, R22, R19 ;  /* 0x00000013160c723e */ /* 0x000fc400000010ff */
[----:B------:R-:W-:Y:S01]  /*9360*/  F2FP.BF16.F32.PACK_AB R13, R24, R21 ;  /* 0x00000015180d723e */ /* 0x000fe200000010ff */
[----:B------:R-:W-:Y:S01]  /*9370*/  IMAD.WIDE R20, R140, 0x2, R186 ;  /* 0x000000028c147825 */ /* 0x000fe200078e02ba */
[----:B------:R-:W-:Y:S02]  /*9380*/  F2FP.BF16.F32.PACK_AB R14, R38, R23 ;  /* 0x00000017260e723e */ /* 0x000fe400000010ff */
[----:B------:R-:W-:Y:S01]  /*9390*/  F2FP.BF16.F32.PACK_AB R15, R39, R25 ;  /* 0x00000019270f723e */ /* 0x000fe200000010ff */
[----:B------:R-:W-:Y:S01]  /*93a0*/  IMAD.WIDE R24, R140, 0x2, R192 ;  /* 0x000000028c187825 */ /* 0x000fe200078e02c0 */
[----:B------:R-:W-:Y:S02]  /*93b0*/  F2FP.BF16.F32.PACK_AB R16, R30, R28 ;  /* 0x0000001c1e10723e */ /* 0x000fe400000010ff */
[----:B------:R-:W-:Y:S01]  /*93c0*/  F2FP.BF16.F32.PACK_AB R17, R32, R29 ;  /* 0x0000001d2011723e */ /* 0x000fe200000010ff */
[----:B------:R-:W-:Y:S01]  /*93d0*/  IMAD.WIDE R22, R140, 0x2, R190 ;  /* 0x000000028c167825 */ /* 0x000fe200078e02be */
[----:B------:R-:W-:-:S02]  /*93e0*/  F2FP.BF16.F32.PACK_AB R18, R33, R31 ;  /* 0x0000001f2112723e */ /* 0x000fc400000010ff */
[----:B------:R-:W-:-:S04]  /*93f0*/  F2FP.BF16.F32.PACK_AB R19, R35, R34 ;  /* 0x000000222313723e */ /* 0x000fc800000010ff */
[----:B------:R-:W-:Y:S01]  /*9400*/  STTM.16dp32bit_t0_t15.x16 tmem[UR66+0x80], R4 ;  /* 0x00008004000079ed */ /* 0x000fe20008a00042 */
[----:B------:R0:W-:Y:S01]  /*9410*/  STTM.16dp32bit_t16_t31.x16 tmem[UR66+0x90], R4 ;  /* 0x00009004000079ed */ /* 0x0001e20008a20042 */
[----:B------:R-:W-:-:S04]  /*9420*/  IMAD.WIDE R30, R140, 0x2, R116 ;  /* 0x000000028c1e7825 */ /* 0x000fc800078e0274 */
[C---:B0-----:R-:W-:Y:S01]  /*9430*/  IMAD.WIDE R10, R140.reuse, 0x2, R180 ;  /* 0x000000028c0a7825 */ /* 0x041fe200078e02b4 */
[----:B------:R0:W2:Y:S03]  /*9440*/  LDG.E.U16 R7, desc[UR8][R20.64] ;  /* 0x0000000814077981 */ /* 0x0000a6000c1e1500 */
[C---:B------:R-:W-:Y:S01]  /*9450*/  IMAD.WIDE R14, R140.reuse, 0x2, R178 ;  /* 0x000000028c0e7825 */ /* 0x040fe200078e02b2 */
[----:B------:R1:W2:Y:S04]  /*9460*/  LDG.E.U16 R5, desc[UR8][R24.64] ;  /* 0x0000000818057981 */ /* 0x0002a8000c1e1500 */
[----:B------:R-:W2:Y:S01]  /*9470*/  LDG.E.U16 R10, desc[UR8][R10.64] ;  /* 0x000000080a0a7981 */ /* 0x000ea2000c1e1500 */
[----:B------:R-:W-:-:S03]  /*9480*/  IMAD.WIDE R8, R140, 0x2, R184 ;  /* 0x000000028c087825 */ /* 0x000fc600078e02b8 */
[----:B------:R-:W2:Y:S01]  /*9490*/  LDG.E.U16 R4, desc[UR8][R26.64] ;  /* 0x000000081a047981 */ /* 0x000ea2000c1e1500 */
[----:B0-----:R-:W-:-:S03]  /*94a0*/  IMAD.WIDE R20, R140, 0x2, R170 ;  /* 0x000000028c147825 */ /* 0x001fc600078e02aa */
[----:B------:R-:W2:Y:S04]  /*94b0*/  LDG.E.U16 R8, desc[UR8][R8.64] ;  /* 0x0000000808087981 */ /* 0x000ea8000c1e1500 */
[----:B------:R0:W2:Y:S01]  /*94c0*/  LDG.E.U16 R11, desc[UR8][R14.64] ;  /* 0x000000080e0b7981 */ /* 0x0000a2000c1e1500 */
[----:B------:R-:W-:-:S03]  /*94d0*/  IMAD.WIDE R16, R140, 0x2, R182 ;  /* 0x000000028c107825 */ /* 0x000fc600078e02b6 */
[----:B------:R-:W2:Y:S01]  /*94e0*/  LDG.E.U16 R6, desc[UR8][R22.64] ;  /* 0x0000000816067981 */ /* 0x000ea2000c1e1500 */
[----:B-1----:R-:W-:-:S03]  /*94f0*/  IMAD.WIDE R24, R140, 0x2, R144 ;  /* 0x000000028c187825 */ /* 0x002fc600078e0290 */
[----:B------:R1:W2:Y:S01]  /*9500*/  LDG.E.U16 R9, desc[UR8][R16.64] ;  /* 0x0000000810097981 */ /* 0x0002a2000c1e1500 */
[----:B0-----:R-:W-:-:S06]  /*9510*/  IMAD.WIDE R14, R140, 0x2, R172 ;  /* 0x000000028c0e7825 */ /* 0x001fcc00078e02ac */
[----:B------:R-:W2:Y:S01]  /*9520*/  LDG.E.U16 R14, desc[UR8][R14.64] ;  /* 0x000000080e0e7981 */ /* 0x000ea2000c1e1500 */
[----:B-1----:R-:W-:-:S04]  /*9530*/  IMAD.WIDE R16, R140, 0x2, R168 ;  /* 0x000000028c107825 */ /* 0x002fc800078e02a8 */
[C---:B------:R-:W-:Y:S02]  /*9540*/  IMAD.WIDE R18, R140.reuse, 0x2, R200 ;  /* 0x000000028c127825 */ /* 0x040fe400078e02c8 */
[----:B------:R-:W2:Y:S04]  /*9550*/  LDG.E.U16 R16, desc[UR8][R16.64] ;  /* 0x0000000810107981 */ /* 0x000ea8000c1e1500 */
[----:B------:R0:W2:Y:S01]  /*9560*/  LDG.E.U16 R15, desc[UR8][R20.64] ;  /* 0x00000008140f7981 */ /* 0x0000a2000c1e1500 */
[----:B------:R-:W-:-:S03]  /*9570*/  IMAD.WIDE R12, R140, 0x2, R176 ;  /* 0x000000028c0c7825 */ /* 0x000fc600078e02b0 */
[----:B------:R1:W2:Y:S01]  /*9580*/  LDG.E.U16 R17, desc[UR8][R18.64] ;  /* 0x0000000812117981 */ /* 0x0002a2000c1e1500 */
[----:B0-----:R-:W-:-:S03]  /*9590*/  IMAD.WIDE R20, R140, 0x2, R150 ;  /* 0x000000028c147825 */ /* 0x001fc600078e0296 */
[----:B------:R-:W2:Y:S04]  /*95a0*/  LDG.E.U16 R12, desc[UR8][R12.64] ;  /* 0x000000080c0c7981 */ /* 0x000ea8000c1e1500 */
[----:B------:R-:W2:Y:S01]  /*95b0*/  LDG.E.U16 R20, desc[UR8][R20.64] ;  /* 0x0000000814147981 */ /* 0x000ea2000c1e1500 */
[----:B-1----:R-:W-:-:S04]  /*95c0*/  IMAD.WIDE R18, R140, 0x2, R162 ;  /* 0x000000028c127825 */ /* 0x002fc800078e02a2 */
[C---:B------:R-:W-:Y:S02]  /*95d0*/  IMAD.WIDE R26, R140.reuse, 0x2, R156 ;  /* 0x000000028c1a7825 */ /* 0x040fe400078e029c */
[----:B------:R-:W2:Y:S04]  /*95e0*/  LDG.E.U16 R18, desc[UR8][R18.64] ;  /* 0x0000000812127981 */ /* 0x000ea8000c1e1500 */
[----:B------:R0:W2:Y:S01]  /*95f0*/  LDG.E.U16 R21, desc[UR8][R24.64] ;  /* 0x0000000818157981 */ /* 0x0000a2000c1e1500 */
[----:B------:R-:W-:-:S04]  /*9600*/  IMAD.WIDE R22, R140, 0x2, R174 ;  /* 0x000000028c167825 */ /* 0x000fc800078e02ae */
[C---:B------:R-:W-:Y:S01]  /*9610*/  IMAD.WIDE R34, R140.reuse, 0x2, R80 ;  /* 0x000000028c227825 */ /* 0x040fe200078e0250 */
[----:B------:R1:W2:Y:S03]  /*9620*/  LDG.E.U16 R19, desc[UR8][R26.64] ;  /* 0x000000081a137981 */ /* 0x0002a6000c1e1500 */
[C---:B0-----:R-:W-:Y:S01]  /*9630*/  IMAD.WIDE R24, R140.reuse, 0x2, R122 ;  /* 0x000000028c187825 */ /* 0x041fe200078e027a */
[----:B------:R0:W2:Y:S05]  /*9640*/  LDG.E.U16 R13, desc[UR8][R22.64] ;  /* 0x00000008160d7981 */ /* 0x0000aa000c1e1500 */
[----:B------:R-:W2:Y:S01]  /*9650*/  LDG.E.U16 R24, desc[UR8][R24.64] ;  /* 0x0000000818187981 */ /* 0x000ea2000c1e1500 */
[----:B-1----:R-:W-:-:S04]  /*9660*/  IMAD.WIDE R26, R140, 0x2, R110 ;  /* 0x000000028c1a7825 */ /* 0x002fc800078e026e */
[C---:B0-----:R-:W-:Y:S02]  /*9670*/  IMAD.WIDE R22, R140.reuse, 0x2, R134 ;  /* 0x000000028c167825 */ /* 0x041fe400078e0286 */
[----:B------:R-:W2:Y:S04]  /*9680*/  LDG.E.U16 R26, desc[UR8][R26.64] ;  /* 0x000000081a1a7981 */ /* 0x000ea8000c1e1500 */
[----:B------:R0:W2:Y:S01]  /*9690*/  LDG.E.U16 R25, desc[UR8][R30.64] ;  /* 0x000000081e197981 */ /* 0x0000a2000c1e1500 */
[----:B------:R-:W-:-:S03]  /*96a0*/  IMAD.WIDE R28, R140, 0x2, R104 ;  /* 0x000000028c1c7825 */ /* 0x000fc600078e0268 */
[----:B------:R-:W2:Y:S01]  /*96b0*/  LDG.E.U16 R22, desc[UR8][R22.64] ;  /* 0x0000000816167981 */ /* 0x000ea2000c1e1500 */
[----:B------:R-:W-:-:S03]  /*96c0*/  IMAD.WIDE R32, R140, 0x2, R128 ;  /* 0x000000028c207825 */ /* 0x000fc600078e0280 */
[----:B------:R1:W2:Y:S01]  /*96d0*/  LDG.E.U16 R27, desc[UR8][R28.64] ;  /* 0x000000081c1b7981 */ /* 0x0002a2000c1e1500 */
[----:B0-----:R-:W-:-:S04]  /*96e0*/  IMAD.WIDE R30, R140, 0x2, R86 ;  /* 0x000000028c1e7825 */ /* 0x001fc800078e0256 */
[C---:B------:R-:W-:Y:S01]  /*96f0*/  IMAD.WIDE R40, R140.reuse, 0x2, R148 ;  /* 0x000000028c287825 */ /* 0x040fe200078e0294 */
[----:B------:R0:W2:Y:S04]  /*9700*/  LDG.E.U16 R23, desc[UR8][R32.64] ;  /* 0x0000000820177981 */ /* 0x0000a8000c1e1500 */
[----:B------:R-:W2:Y:S01]  /*9710*/  LDG.E.U16 R30, desc[UR8][R30.64] ;  /* 0x000000081e1e7981 */ /* 0x000ea2000c1e1500 */
[----:B-1----:R-:W-:-:S03]  /*9720*/  IMAD.WIDE R28, R140, 0x2, R98 ;  /* 0x000000028c1c7825 */ /* 0x002fc600078e0262 */
[----:B------:R-:W2:Y:S01]  /*9730*/  LDG.E.U16 R37, desc[UR8][R40.64] ;  /* 0x0000000828257981 */ /* 0x000ea2000c1e1500 */
[----:B------:R-:W-:-:S03]  /*9740*/  IMAD.WIDE R42, R140, 0x2, R154 ;  /* 0x000000028c2a7825 */ /* 0x000fc600078e029a */
[----:B------:R-:W2:Y:S04]  /*9750*/  LDG.E.U16 R28, desc[UR8][R28.64] ;  /* 0x000000081c1c7981 */ /* 0x000ea8000c1e1500 */
[----:B------:R1:W2:Y:S01]  /*9760*/  LDG.E.U16 R31, desc[UR8][R34.64] ;  /* 0x00000008221f7981 */ /* 0x0002a2000c1e1500 */
[----:B------:R-:W-:-:S04]  /*9770*/  IMAD.WIDE R38, R140, 0x2, R92 ;  /* 0x000000028c267825 */ /* 0x000fc800078e025c */
[C---:B0-----:R-:W-:Y:S01]  /*9780*/  IMAD.WIDE R32, R140.reuse, 0x2, R74 ;  /* 0x000000028c207825 */ /* 0x041fe200078e024a */
[----:B------:R0:W2:Y:S03]  /*9790*/  LDG.E.U16 R29, desc[UR8][R38.64] ;  /* 0x00000008261d7981 */ /* 0x0000a6000c1e1500 */
[C---:B-1----:R-:W-:Y:S02]  /*97a0*/  IMAD.WIDE R34, R140.reuse, 0x2, R160 ;  /* 0x000000028c227825 */ /* 0x042fe400078e02a0 */
[----:B------:R-:W2:Y:S02]  /*97b0*/  LDG.E.U16 R32, desc[UR8][R32.64] ;  /* 0x0000000820207981 */ /* 0x000ea4000c1e1500 */
[C---:B------:R-:W-:Y:S02]  /*97c0*/  IMAD.WIDE R44, R140.reuse, 0x2, R166 ;  /* 0x000000028c2c7825 */ /* 0x040fe400078e02a6 */
[----:B------:R-:W2:Y:S02]  /*97d0*/  LDG.E.U16 R34, desc[UR8][R34.64] ;  /* 0x0000000822227981 */ /* 0x000ea4000c1e1500 */
[----:B------:R-:W-:-:S02]  /*97e0*/  IMAD.WIDE R40, R140, 0x2, R126 ;  /* 0x000000028c287825 */ /* 0x000fc400078e027e */
[----:B------:R1:W2:Y:S02]  /*97f0*/  LDG.E.U16 R33, desc[UR8][R44.64] ;  /* 0x000000082c217981 */ /* 0x0002a4000c1e1500 */
[C---:B0-----:R-:W-:Y:S02]  /*9800*/  IMAD.WIDE R38, R140.reuse, 0x2, R142 ;  /* 0x000000028c267825 */ /* 0x041fe400078e028e */
[----:B------:R-:W2:Y:S04]  /*9810*/  LDG.E.U16 R40, desc[UR8][R40.64] ;  /* 0x0000000828287981 */ /* 0x000ea8000c1e1500 */
[----:B------:R0:W2:Y:S01]  /*9820*/  LDG.E.U16 R35, desc[UR8][R42.64] ;  /* 0x000000082a237981 */ /* 0x0000a2000c1e1500 */
[----:B-1----:R-:W-:-:S03]  /*9830*/  IMAD.WIDE R44, R140, 0x2, R132 ;  /* 0x000000028c2c7825 */ /* 0x002fc600078e0284 */
[----:B------:R-:W2:Y:S01]  /*9840*/  LDG.E.U16 R38, desc[UR8][R38.64] ;  /* 0x0000000826267981 */ /* 0x000ea2000c1e1500 */
[----:B0-----:R-:W-:-:S03]  /*9850*/  IMAD.WIDE R42, R140, 0x2, R120 ;  /* 0x000000028c2a7825 */ /* 0x001fc600078e0278 */
[----:B------:R0:W2:Y:S04]  /*9860*/  LDG.E.U16 R39, desc[UR8][R44.64] ;  /* 0x000000082c277981 */ /* 0x0000a8000c1e1500 */
[----:B------:R1:W2:Y:S01]  /*9870*/  LDG.E.U16 R41, desc[UR8][R42.64] ;  /* 0x000000082a297981 */ /* 0x0002a2000c1e1500 */
[----:B0-----:R-:W-:-:S04]  /*9880*/  IMAD.WIDE R44, R140, 0x2, R108 ;  /* 0x000000028c2c7825 */ /* 0x001fc800078e026c */
[C---:B-1----:R-:W-:Y:S01]  /*9890*/  IMAD.WIDE R42, R140.reuse, 0x2, R114 ;  /* 0x000000028c2a7825 */ /* 0x042fe200078e0272 */
[----:B------:R0:W2:Y:S03]  /*98a0*/  LDG.E.U16 R47, desc[UR8][R44.64] ;  /* 0x000000082c2f7981 */ /* 0x0000a6000c1e1500 */
[----:B0-----:R-:W-:-:S06]  /*98b0*/  IMAD.WIDE R44, R140, 0x2, R96 ;  /* 0x000000028c2c7825 */ /* 0x001fcc00078e0260 */
[----:B------:R-:W2:Y:S04]  /*98c0*/  LDG.E.U16 R44, desc[UR8][R44.64] ;  /* 0x000000082c2c7981 */ /* 0x000ea8000c1e1500 */
[----:B---3--:R0:W-:Y:S04]  /*98d0*/  STS.U16 [R0+UR64+0xc000], R46 ;  /* 0x00c0002e00007988 */ /* 0x0081e80008000440 */
[----:B----4-:R1:W-:Y:S04]  /*98e0*/  STS.U16 [R0+UR64+0xc400], R48 ;  /* 0x00c4003000007988 */ /* 0x0103e80008000440 */
[----:B0-----:R0:W3:Y:S02]  /*98f0*/  LDG.E.U16 R46, desc[UR8][R42.64] ;  /* 0x000000082a2e7981 */ /* 0x0010e4000c1e1500 */
[----:B0-----:R-:W-:-:S05]  /*9900*/  IMAD.WIDE R42, R140, 0x2, R102 ;  /* 0x000000028c2a7825 */ /* 0x001fca00078e0266 */
[----:B-1----:R0:W4:Y:S02]  /*9910*/  LDG.E.U16 R48, desc[UR8][R42.64] ;  /* 0x000000082a307981 */ /* 0x002124000c1e1500 */
[----:B0-----:R-:W-:-:S05]  /*9920*/  IMAD.WIDE R42, R140, 0x2, R90 ;  /* 0x000000028c2a7825 */ /* 0x001fca00078e025a */
[----:B------:R0:W3:Y:S04]  /*9930*/  LDG.E.U16 R45, desc[UR8][R42.64] ;  /* 0x000000082a2d7981 */ /* 0x0000e8000c1e1500 */
[----:B-----5:R1:W-:Y:S01]  /*9940*/  STS.U16 [R0+UR64+0xc800], R49 ;  /* 0x00c8003100007988 */ /* 0x0203e20008000440 */
[----:B0-----:R-:W-:-:S05]  /*9950*/  IMAD.WIDE R42, R140, 0x2, R84 ;  /* 0x000000028c2a7825 */ /* 0x001fca00078e0254 */
[----:B-1----:R0:W5:Y:S02]  /*9960*/  LDG.E.U16 R49, desc[UR8][R42.64] ;  /* 0x000000082a317981 */ /* 0x002164000c1e1500 */
[----:B0-----:R-:W-:-:S05]  /*9970*/  IMAD.WIDE R42, R140, 0x2, R78 ;  /* 0x000000028c2a7825 */ /* 0x001fca00078e024e */
[----:B------:R0:W3:Y:S02]  /*9980*/  LDG.E.U16 R50, desc[UR8][R42.64] ;  /* 0x000000082a327981 */ /* 0x0000e4000c1e1500 */
        /* <DEDUP_REMOVED lines=15> */
[----:B------:R0:W5:Y:S02]  /*9a80*/  LDG.E.U16 R58, desc[UR8][R42.64] ;  /* 0x000000082a3a7981 */ /* 0x000164000c1e1500 */
        /* <DEDUP_REMOVED lines=16> */
[----:B0-----:R-:W-:-:S06]  /*9b90*/  IMAD.WIDE R42, R140, 0x2, R70 ;  /* 0x000000028c2a7825 */ /* 0x001fcc00078e0246 */
[----:B------:R-:W5:Y:S01]  /*9ba0*/  LDG.E.U16 R42, desc[UR8][R42.64] ;  /* 0x000000082a2a7981 */ /* 0x000f62000c1e1500 */
[----:B------:R-:W-:-:S03]  /*9bb0*/  LOP3.LUT R67, R0, 0x20, RZ, 0x3c, !PT ;  /* 0x0000002000437812 */ /* 0x000fc600078e3cff */
[----:B--2---:R-:W-:Y:S04]  /*9bc0*/  STS.U16 [R0+UR64+0xcc00], R4 ;  /* 0x00cc000400007988 */ /* 0x004fe80008000440 */
        /* <DEDUP_REMOVED lines=20> */
[----:B------:R-:W-:-:S03]  /*9d10*/  LOP3.LUT R188, R0, 0x40, RZ, 0x3c, !PT ;  /* 0x0000004000bc7812 */ /* 0x000fc600078e3cff */
        /* <DEDUP_REMOVED lines=16> */
[----:B0-----:R-:W-:-:S03]  /*9e20*/  LOP3.LUT R67, R0, 0x60, RZ, 0x3c, !PT ;  /* 0x0000006000437812 */ /* 0x001fc600078e3cff */
[----:B---3--:R-:W-:Y:S04]  /*9e30*/  STS.U16 [R188+UR64+0xe200], R46 ;  /* 0x00e2002ebc007988 */ /* 0x008fe80008000440 */
[----:B------:R-:W-:Y:S04]  /*9e40*/  STS.U16 [R188+UR64+0xe600], R47 ;  /* 0x00e6002fbc007988 */ /* 0x000fe80008000440 */
[----:B----4-:R-:W-:Y:S04]  /*9e50*/  STS.U16 [R188+UR64+0xea00], R48 ;  /* 0x00ea0030bc007988 */ /* 0x010fe80008000440 */
[----:B------:R-:W-:Y:S04]  /*9e60*/  STS.U16 [R188+UR64+0xee00], R44 ;  /* 0x00ee002cbc007988 */ /* 0x000fe80008000440 */
[----:B------:R-:W-:Y:S04]  /*9e70*/  STS.U16 [R188+UR64+0xf200], R45 ;  /* 0x00f2002dbc007988 */ /* 0x000fe80008000440 */
[----:B-----5:R-:W-:Y:S04]  /*9e80*/  STS.U16 [R188+UR64+0xf600], R49 ;  /* 0x00f60031bc007988 */ /* 0x020fe80008000440 */
[----:B------:R-:W-:Y:S04]  /*9e90*/  STS.U16 [R188+UR64+0xfa00], R50 ;  /* 0x00fa0032bc007988 */ /* 0x000fe80008000440 */
[----:B------:R0:W-:Y:S04]  /*9ea0*/  STS.U16 [R188+UR64+0xfe00], R51 ;  /* 0x00fe0033bc007988 */ /* 0x0001e80008000440 */
[----:B------:R-:W-:Y:S04]  /*9eb0*/  STS.U16 [R67+UR64+0xc300], R52 ;  /* 0x00c3003443007988 */ /* 0x000fe80008000440 */
[----:B------:R-:W-:Y:S04]  /*9ec0*/  STS.U16 [R67+UR64+0xc700], R53 ;  /* 0x00c7003543007988 */ /* 0x000fe80008000440 */
[----:B------:R-:W-:Y:S04]  /*9ed0*/  STS.U16 [R67+UR64+0xcb00], R54 ;  /* 0x00cb003643007988 */ /* 0x000fe80008000440 */
[----:B------:R-:W-:Y:S04]  /*9ee0*/  STS.U16 [R67+UR64+0xcf00], R55 ;  /* 0x00cf003743007988 */ /* 0x000fe80008000440 */
[----:B------:R-:W-:Y:S01]  /*9ef0*/  STS.U16 [R67+UR64+0xd300], R56 ;  /* 0x00d3003843007988 */ /* 0x000fe20008000440 */
[----:B------:R-:W-:-:S03]  /*9f00*/  FADD R4, -R69, R36 ;  /* 0x0000002445047221 */ /* 0x000fc60000000100 */
[----:B------:R-:W-:Y:S04]  /*9f10*/  STS.U16 [R67+UR64+0xd700], R57 ;  /* 0x00d7003943007988 */ /* 0x000fe80008000440 */
[----:B------:R-:W-:Y:S04]  /*9f20*/  STS.U16 [R67+UR64+0xdb00], R58 ;  /* 0x00db003a43007988 */ /* 0x000fe80008000440 */
[----:B------:R-:W-:Y:S04]  /*9f30*/  STS.U16 [R67+UR64+0xdf00], R59 ;  /* 0x00df003b43007988 */ /* 0x000fe80008000440 */
[----:B------:R-:W-:Y:S01]  /*9f40*/  STS.U16 [R67+UR64+0xe300], R60 ;  /* 0x00e3003c43007988 */ /* 0x000fe20008000440 */
[----:B------:R-:W-:-:S03]  /*9f50*/  FMUL R4, R4, 1.4426950216293334961 ;  /* 0x3fb8aa3b04047820 */ /* 0x000fc60000400000 */
[----:B------:R-:W-:Y:S04]  /*9f60*/  STS.U16 [R67+UR64+0xe700], R61 ;  /* 0x00e7003d43007988 */ /* 0x000fe80008000440 */
[----:B------:R-:W-:Y:S01]  /*9f70*/  STS.U16 [R67+UR64+0xeb00], R62 ;  /* 0x00eb003e43007988 */ /* 0x000fe20008000440 */
[----:B0-----:R0:W1:Y:S03]  /*9f80*/  MUFU.EX2 R188, R4 ;  /* 0x0000000400bc7308 */ /* 0x0010660000000800 */
[----:B------:R-:W-:Y:S04]  /*9f90*/  STS.U16 [R67+UR64+0xef00], R63 ;  /* 0x00ef003f43007988 */ /* 0x000fe80008000440 */
[----:B------:R-:W-:Y:S04]  /*9fa0*/  STS.U16 [R67+UR64+0xf300], R64 ;  /* 0x00f3004043007988 */ /* 0x000fe80008000440 */
[----:B------:R-:W-:Y:S04]  /*9fb0*/  STS.U16 [R67+UR64+0xf700], R65 ;  /* 0x00f7004143007988 */ /* 0x000fe80008000440 */
[----:B------:R-:W-:Y:S04]  /*9fc0*/  STS.U16 [R67+UR64+0xfb00], R66 ;  /* 0x00fb004243007988 */ /* 0x000fe80008000440 */
[----:B------:R0:W-:Y:S01]  /*9fd0*/  STS.U16 [R67+UR64+0xff00], R42 ;  /* 0x00ff002a43007988 */ /* 0x0001e20008000440 */
[----:B------:R-:W2:Y:S02]  /*9fe0*/  FENCE.VIEW.ASYNC.T ;  /* 0x00000000000073c6 */ /* 0x000ea40000000200 */
[----:B--2---:R-:W-:Y:S06]  /*9ff0*/  BAR.SYNC.DEFER_BLOCKING 0x0 ;  /* 0x0000000000007b1d */ /* 0x004fec0000010000 */
[----:B0-----:R-:W-:Y:S01]  /*a000*/  LDTM.16dp32bit_t0_t15.x64 R4, tmem[UR66] ;  /* 0x00000042000479ee */ /* 0x001fe20008b00000 */
[----:B------:R-:W1:Y:S01]  /*a010*/  LDTM.16dp32bit_t16_t31.x64 R4, tmem[UR66+0x40] ;  /* 0x00004042000479ee */ /* 0x000e620008b20000 */
[----:B------:R-:W-:Y:S01]  /*a020*/  NOP ;  /* 0x0000000000007918 */ /* 0x000fe20000000000 */
[C---:B-1----:R-:W-:Y:S01]  /*a030*/  FMUL R4, R188.reuse, R4 ;  /* 0x00000004bc047220 */ /* 0x042fe20000400000 */
        /* <DEDUP_REMOVED lines=64> */
[----:B------:R0:W-:Y:S01]  /*a440*/  STTM.16dp32bit_t16_t31.x64 tmem[UR66+0x40], R4 ;  /* 0x00004004000079ed */ /* 0x0001e20008b20042 */
[----:B------:R-:W1:Y:S02]  /*a450*/  FENCE.VIEW.ASYNC.T ;  /* 0x00000000000073c6 */ /* 0x000e640000000200 */
[----:B-1----:R-:W-:Y:S06]  /*a460*/  BAR.SYNC.DEFER_BLOCKING 0x0 ;  /* 0x0000000000007b1d */ /* 0x002fec0000010000 */
[----:B------:R1:W-:Y:S06]  /*a470*/  MEMBAR.ALL.CTA ;  /* 0x0000000000007992 */ /* 0x0003ec0000008000 */
[----:B-1----:R-:W1:Y:S01]  /*a480*/  FENCE.VIEW.ASYNC.S ;  /* 0x00000000000073c6 */ /* 0x002e620000000000 */
[----:B------:R-:W-:Y:S01]  /*a490*/  ULEA UR67, UR70, UR64, 0x3 ;  /* 0x0000004046437291 */ /* 0x000fe2000f8e18ff */
[----:B------:R-:W-:-:S03]  /*a4a0*/  UMOV UR45, UR73 ;  /* 0x00000049002d7c82 */ /* 0x000fc60008000000 */
[----:B------:R-:W-:Y:S01]  /*a4b0*/  UIADD3 UR67, UPT, UPT, UR67, 0x10000, URZ ;  /* 0x0001000043437890 */ /* 0x000fe2000fffe0ff */
[----:B-1----:R-:W-:Y:S06]  /*a4c0*/  BAR.SYNC.DEFER_BLOCKING 0x0 ;  /* 0x0000000000007b1d */ /* 0x002fec0000010000 */
[----:B------:R-:W-:Y:S05]  /*a4d0*/  BRA.U UP2, `(.L_x_16) ;  /* 0x0000000102547547 */ /* 0x000fea000b800000 */
[----:B------:R-:W-:Y:S02]  /*a4e0*/  UIADD3 UR47, UPT, UPT, UR65, 0x88, URZ ;  /* 0x00000088412f7890 */ /* 0x000fe4000fffe0ff */
[----:B------:R-:W-:Y:S02]  /*a4f0*/  UIADD3 UR56, UPT, UPT, UR65, 0x90, URZ ;  /* 0x0000009041387890 */ /* 0x000fe4000fffe0ff */
[----:B------:R-:W-:Y:S01]  /*a500*/  UIADD3 UR57, UPT, UPT, UR65, 0x98, URZ ;  /* 0x0000009841397890 */ /* 0x000fe2000fffe0ff */
[----:B------:R-:W-:Y:S01]  /*a510*/  UMOV UR48, 0x0 ;  /* 0x0000000000307882 */ /* 0x000fe20000000000 */
[----:B------:R-:W-:Y:S01]  /*a520*/  UMOV UR49, 0x4200490 ;  /* 0x0420049000317882 */ /* 0x000fe20000000000 */
        /* <DEDUP_REMOVED lines=16> */
.L_x_16:
[----:B0-----:R-:W0:Y:S01]  /*a630*/  LDC R4, c[0x0][0x3d4] ;  /* 0x0000f500ff047b82 */ /* 0x001e220000000800 */
[----:B------:R-:W-:Y:S01]  /*a640*/  UIADD3 UR70, UPT, UPT, UR70, 0x1, URZ ;  /* 0x0000000146467890 */ /* 0x000fe2000fffe0ff */
[----:B------:R-:W-:Y:S01]  /*a650*/  FFMA R138, R188, R138, R141 ;  /* 0x0000008abc8a7223 */ /* 0x000fe2000000008d */
[----:B-1----:R-:W-:Y:S01]  /*a660*/  UIADD3 UR4, UPT, UPT, UR71, -0x40, URZ ;  /* 0xffffffc047047890 */ /* 0x002fe2000fffe0ff */
[----:B------:R-:W-:Y:S01]  /*a670*/  IMAD.U32 R37, RZ, RZ, UR45 ;  /* 0x0000002dff257e24 */ /* 0x000fe2000f8e00ff */
[----:B------:R-:W-:Y:S01]  /*a680*/  UISETP.GT.AND UP1, UPT, UR70, 0x1, UPT ;  /* 0x000000014600788c */ /* 0x000fe2000bf24270 */
[----:B------:R-:W-:Y:S01]  /*a690*/  MOV R36, R69 ;  /* 0x0000004500247202 */ /* 0x000fe20000000f00 */
[----:B------:R-:W-:Y:S02]  /*a6a0*/  UIADD3 UR6, UPT, UPT, UR6, 0x40, URZ ;  /* 0x0000004006067890 */ /* 0x000fe4000fffe0ff */
[----:B------:R-:W-:Y:S02]  /*a6b0*/  USEL UR73, URZ, 0x1, !UP1 ;  /* 0x00000001ff497887 */ /* 0x000fe4000c800000 */
[----:B------:R-:W-:-:S02]  /*a6c0*/  USEL UR70, UR70, URZ, !UP1 ;  /* 0x000000ff46467287 */ /* 0x000fc4000c800000 */
[----:B------:R-:W-:Y:S02]  /*a6d0*/  UISETP.GE.AND UP1, UPT, UR6, UR4, UPT ;  /* 0x000000040600728c */ /* 0x000fe4000bf26270 */
[----:B------:R-:W-:Y:S01]  /*a6e0*/  ULOP3.LUT UR73, UR45, UR73, URZ, 0x3c, !UPT ;  /* 0x000000492d497292 */ /* 0x000fe2000f8e3cff */
[----:B0-----:R-:W-:-:S05]  /*a6f0*/  IMAD.SHL.U32 R4, R4, 0x40, RZ ;  /* 0x0000004004047824 */ /* 0x001fca00078e00ff */
[----:B------:R-:W-:Y:S02]  /*a700*/  IADD3 R140, PT, PT, R4, R140, RZ ;  /* 0x0000008c048c7210 */ /* 0x000fe40007ffe0ff */
[----:B------:R-:W0:Y:S02]  /*a710*/  LDC R4, c[0x0][0x3c4] ;  /* 0x0000f100ff047b82 */ /* 0x000e240000000800 */
[----:B0-----:R-:W-:-:S05]  /*a720*/  IMAD.SHL.U32 R4, R4, 0x40, RZ ;  /* 0x0000004004047824 */ /* 0x001fca00078e00ff */
[----:B------:R-:W-:Y:S01]  /*a730*/  IADD3 R139, PT, PT, R4, R139, RZ ;  /* 0x0000008b048b7210 */ /* 0x000fe20007ffe0ff */
[----:B------:R-:W-:Y:S06]  /*a740*/  BRA.U !UP1, `(.L_x_17) ;  /* 0xffffffcd09187547 */ /* 0x000fec000b83ffff */
.L_x_12:
[----:B-1-3--:R-:W1:Y:S01]  /*a750*/  S2R R6, SR_TID.X ;  /* 0x0000000000067919 */ /* 0x00ae620000002100 */
[C---:B------:R-:W-:Y:S01]  /*a760*/  FMUL R0, R138.reuse, 8388608 ;  /* 0x4b0000008a007820 */ /* 0x040fe20000400000 */
[----:B------:R-:W-:Y:S01]  /*a770*/  FSETP.GEU.AND P3, PT, R138, 1.175494350822287508e-38, PT ;  /* 0x008000008a00780b */ /* 0x000fe20003f6e000 */
[----:B--2---:R-:W2:Y:S01]  /*a780*/  LDCU UR4, c[0x0][0x3f0] ;  /* 0x00007e00ff0477ac */ /* 0x004ea20008000800 */
[----:B------:R-:W-:Y:S01]  /*a790*/  IMAD.MOV.U32 R3, RZ, RZ, 0x3dc6b27f ;  /* 0x3dc6b27fff037424 */ /* 0x000fe200078e00ff */
[----:B------:R-:W3:Y:S01]  /*a7a0*/  LDC R68, c[0x0][0x3e8] ;  /* 0x0000fa00ff447b82 */ /* 0x000ee20000000800 */
[----:B0-----:R-:W-:Y:S02]  /*a7b0*/  FSEL R93, R0, R138, !P3 ;  /* 0x0000008a005d7208 */ /* 0x001fe40005800000 */
[----:B------:R-:W-:-:S03]  /*a7c0*/  FSETP.GT.AND P2, PT, |R138|, 8.50705917302346158658e+37, PT ;  /* 0x7e8000008a00780b */ /* 0x000fc60003f44200 */
[----:B------:R-:W-:-:S05]  /*a7d0*/  VIADD R0, R93, 0xc0cafb0d ;  /* 0xc0cafb0d5d007836 */ /* 0x000fca0000000000 */
[----:B------:R-:W-:-:S04]  /*a7e0*/  LOP3.LUT R2, R0, 0xff800000, RZ, 0xc0, !PT ;  /* 0xff80000000027812 */ /* 0x000fc800078ec0ff */
[----:B------:R-:W-:Y:S01]  /*a7f0*/  IADD3 R0, PT, PT, R93, -R2, RZ ;  /* 0x800000025d007210 */ /* 0x000fe20007ffe0ff */
[----:B--2---:R-:W-:-:S04]  /*a800*/  UISETP.GE.AND UP0, UPT, UR4, 0x1, UPT ;  /* 0x000000010400788c */ /* 0x004fc8000bf06270 */
[----:B------:R-:W-:-:S04]  /*a810*/  FADD R70, R0, -1 ;  /* 0xbf80000000467421 */ /* 0x000fc80000000000 */
[----:B------:R-:W-:Y:S01]  /*a820*/  FFMA.FTZ R3, R70, R3, -0.16845393180847167969 ;  /* 0xbe2c7f3046037423 */ /* 0x000fe20000010003 */
[C---:B-1----:R-:W-:Y:S01]  /*a830*/  SHF.L.U32 R0, R6.reuse, 0x7, RZ ;  /* 0x0000000706007819 */ /* 0x042fe200000006ff */
[----:B------:R-:W-:Y:S02]  /*a840*/  IMAD.SHL.U32 R72, R6, 0x10, RZ ;  /* 0x0000001006487824 */ /* 0x000fe400078e00ff */
[----:B------:R-:W-:Y:S01]  /*a850*/  FFMA.FTZ R3, R70, R3, 0.1716887056827545166 ;  /* 0x3e2fcf2a46037423 */ /* 0x000fe20000010003 */
[----:B------:R-:W-:Y:S02]  /*a860*/  SHF.L.U32 R4, R6, 0x3, RZ ;  /* 0x0000000306047819 */ /* 0x000fe400000006ff */
[----:B------:R-:W-:Y:S02]  /*a870*/  LOP3.LUT R5, R0, 0x800, RZ, 0xc0, !PT ;  /* 0x0000080000057812 */ /* 0x000fe400078ec0ff */
[----:B------:R-:W-:Y:S02]  /*a880*/  LOP3.LUT R0, R72, 0xf0, RZ, 0xc0, !PT ;  /* 0x000000f048007812 */ /* 0x000fe400078ec0ff */
[----:B------:R-:W-:-:S02]  /*a890*/  LOP3.LUT R4, R4, 0x300, RZ, 0xc0, !PT ;  /* 0x0000030004047812 */ /* 0x000fc400078ec0ff */
[----:B------:R-:W-:Y:S01]  /*a8a0*/  IADD3 R7, PT, PT, R0, UR64, R5 ;  /* 0x0000004000077c10 */ /* 0x000fe2000fffe005 */
[C---:B------:R-:W-:Y:S01]  /*a8b0*/  FFMA.FTZ R5, R70.reuse, R3, -0.17900948226451873779 ;  /* 0xbe374e4346057423 */ /* 0x040fe20000010003 */
[--C-:B------:R-:W-:Y:S02]  /*a8c0*/  SHF.R.U32.HI R75, RZ, 0x6, R6.reuse ;  /* 0x00000006ff4b7819 */ /* 0x100fe40000011606 */
[----:B------:R-:W-:Y:S01]  /*a8d0*/  SHF.R.U32.HI R74, RZ, 0x2, R6 ;  /* 0x00000002ff4a7819 */ /* 0x000fe20000011606 */
[----:B------:R-:W-:Y:S01]  /*a8e0*/  FFMA.FTZ R5, R70, R5, 0.20512372255325317383 ;  /* 0x3e520bf446057423 */ /* 0x000fe20000010005 */
[----:B------:R-:W-:Y:S01]  /*a8f0*/  IMAD.IADD R3, R4, 0x1, R7 ;  /* 0x0000000104037824 */ /* 0x000fe200078e0207 */
[----:B------:R-:W-:Y:S02]  /*a900*/  SGXT.U32 R75, R75, 0x1 ;  /* 0x000000014b4b781a */ /* 0x000fe40000000000 */
[----:B------:R-:W-:Y:S01]  /*a910*/  FFMA.FTZ R5, R70, R5, -0.24046532809734344482 ;  /* 0xbe763c8b46057423 */ /* 0x000fe20000010005 */
[----:B------:R-:W-:-:S03]  /*a920*/  FSEL R0, RZ, -23, P3 ;  /* 0xc1b80000ff007808 */ /* 0x000fc60001800000 */
[----:B------:R-:W-:Y:S01]  /*a930*/  FFMA.FTZ R5, R70, R5, 0.28857114911079406738 ;  /* 0x3e93bf9946057423 */ /* 0x000fe20000010005 */
[----:B---3--:R-:W-:Y:S06]  /*a940*/  BRA.U !UP0, `(.L_x_18) ;  /* 0x0000000108107547 */ /* 0x008fec000b800000 */
[----:B------:R-:W-:-:S06]  /*a950*/  USHF.L.U32 UR45, UR45, 0x1f, URZ ;  /* 0x0000001f2d2d7899 */ /* 0x000fcc00080006ff */
[----:B------:R-:W-:-:S04]  /*a960*/  MOV R4, UR45 ;  /* 0x0000002d00047c02 */ /* 0x000fc80008000f00 */
[----:B------:R-:W0:Y:S02]  /*a970*/  SYNCS.PHASECHK.TRANS64.TRYWAIT P3, [UR67], R4 ;  /* 0x00000004ff0075a7 */ /* 0x000e240008061143 */
[----:B0-----:R-:W-:Y:S05]  /*a980*/  @!P3 BRA `(.L_x_19) ;  /* 0x000000280034b947 */ /* 0x001fea0003800000 */
.L_x_18:
[----:B------:R-:W-:Y:S01]  /*a990*/  BAR.SYNC.DEFER_BLOCKING 0x0 ;  /* 0x0000000000007b1d */ /* 0x000fe20000010000 */
[----:B------:R-:W-:Y:S01]  /*a9a0*/  FSETP.GEU.AND P4, PT, |R138|, 1.175494350822287508e-38, PT ;  /* 0x008000008a00780b */ /* 0x000fe20003f8e200 */
[----:B------:R-:W-:Y:S01]  /*a9b0*/  FFMA.FTZ R73, R70, R5, -0.36067417263984680176 ;  /* 0xbeb8aa4946497423 */ /* 0x000fe20000010005 */
[----:B------:R-:W-:Y:S01]  /*a9c0*/  @P2 FMUL R138, R138, 0.25 ;  /* 0x3e8000008a8a2820 */ /* 0x000fe20000400000 */
[----:B------:R-:W-:Y:S01]  /*a9d0*/  I2FP.F32.S32 R71, R2 ;  /* 0x0000000200477245 */ /* 0x000fe20000201400 */
[----:B------:R-:W-:Y:S02]  /*a9e0*/  IMAD R75, R75, R68, RZ ;  /* 0x000000444b4b7224 */ /* 0x000fe400078e02ff */
[----:B------:R-:W-:Y:S01]  /*a9f0*/  FFMA.FTZ R73, R70, R73, 0.48089820146560668945 ;  /* 0x3ef6384a46497423 */ /* 0x000fe20000010049 */
[----:B------:R-:W-:Y:S01]  /*aa00*/  LOP3.LUT R2, R74, 0x18, RZ, 0xc0, !PT ;  /* 0x000000184a027812 */ /* 0x000fe200078ec0ff */
[----:B------:R-:W0:Y:S01]  /*aa10*/  S2R R106, SR_TID.X ;  /* 0x00000000006a7919 */ /* 0x000e220000002100 */
[----:B------:R-:W-:Y:S01]  /*aa20*/  FFMA.FTZ R71, R71, 1.1920928955078125e-07, R0 ;  /* 0x3400000047477823 */ /* 0x000fe20000010000 */
[----:B------:R-:W-:Y:S01]  /*aa30*/  FFMA.FTZ R73, R70, R73, -0.72134751081466674805 ;  /* 0xbf38aa3b46497423 */ /* 0x000fe20000010049 */
[----:B------:R-:W-:Y:S01]  /*aa40*/  LOP3.LUT R0, R72, 0x30, RZ, 0xc0, !PT ;  /* 0x0000003048007812 */ /* 0x000fe200078ec0ff */
[----:B------:R-:W1:Y:S01]  /*aa50*/  S2R R170, SR_CTAID.X ;  /* 0x0000000000aa7919 */ /* 0x000e620000002500 */
[----:B------:R-:W-:Y:S01]  /*aa60*/  LEA R77, R68, R75, 0x1 ;  /* 0x0000004b444d7211 */ /* 0x000fe200078e08ff */
[----:B------:R-:W-:Y:S01]  /*aa70*/  @!P4 FMUL R138, R138, 16777216 ;  /* 0x4b8000008a8ac820 */ /* 0x000fe20000400000 */
[C---:B------:R-:W-:Y:S01]  /*aa80*/  FMUL R73, R70.reuse, R73 ;  /* 0x0000004946497220 */ /* 0x040fe20000400000 */
[----:B------:R-:W-:Y:S01]  /*aa90*/  ISETP.GE.U32.AND P3, PT, R93, 0x7f800000, PT ;  /* 0x7f8000005d00780c */ /* 0x000fe20003f66070 */
[----:B------:R-:W2:Y:S01]  /*aaa0*/  LDCU.64 UR4, c[0x0][0x3e0] ;  /* 0x00007c00ff0477ac */ /* 0x000ea20008000a00 */
[----:B------:R-:W3:Y:S01]  /*aab0*/  MUFU.RCP R72, R138 ;  /* 0x0000008a00487308 */ /* 0x000ee20000001000 */
[----:B------:R-:W-:Y:S01]  /*aac0*/  FMUL R73, R70, R73 ;  /* 0x0000004946497220 */ /* 0x000fe20000400000 */
[----:B------:R-:W-:Y:S01]  /*aad0*/  IMAD R79, R68, 0x2, R77 ;  /* 0x00000002444f7824 */ /* 0x000fe200078e024d */
[----:B------:R-:W4:Y:S02]  /*aae0*/  LDC.64 R160, c[0x0][0x398] ;  /* 0x0000e600ffa07b82 */ /* 0x000f240000000a00 */
[----:B------:R-:W-:-:S02]  /*aaf0*/  FFMA.FTZ R70, R70, 1.4426950216293334961, R73 ;  /* 0x3fb8aa3b46467823 */ /* 0x000fc40000010049 */
[C---:B------:R-:W-:Y:S02]  /*ab00*/  LEA R73, R68.reuse, R79, 0x1 ;  /* 0x0000004f44497211 */ /* 0x040fe400078e08ff */
[----:B------:R-:W-:Y:S01]  /*ab10*/  FADD R70, R71, R70 ;  /* 0x0000004647467221 */ /* 0x000fe20000000000 */
[----:B------:R-:W5:Y:S02]  /*ab20*/  @!P1 SYNCS.CCTL.IV [UR64+0x10000] ;  /* 0x01000000ff0099b1 */ /* 0x000f640008000040 */
[----:B-----5:R-:W-:Y:S01]  /*ab30*/  BAR.SYNC.DEFER_BLOCKING 0x0 ;  /* 0x0000000000007b1d */ /* 0x020fe20000010000 */
[----:B------:R-:W-:Y:S01]  /*ab40*/  LEA R71, R68, R73, 0x1 ;  /* 0x0000004944477211 */ /* 0x000fe200078e08ff */
[----:B------:R-:W-:Y:S01]  /*ab50*/  @P3 IMAD.MOV.U32 R92, RZ, RZ, 0x7f800000 ;  /* 0x7f800000ff5c3424 */ /* 0x000fe200078e00ff */
[----:B--2---:R-:W-:-:S03]  /*ab60*/  UIMAD UR4, UR7, UR4, URZ ;  /* 0x00000004070472a4 */ /* 0x004fc6000f8e02ff */
[----:B------:R-:W-:Y:S01]  /*ab70*/  @P3 FFMA.FTZ R70, R93, R92, +INF ;  /* 0x7f8000005d463423 */ /* 0x000fe2000001005c */
[----:B------:R-:W-:Y:S01]  /*ab80*/  LDTM.16dp32bit_t0_t15.x64 R4, tmem[UR66] ;  /* 0x00000042000479ee */ /* 0x000fe20008b00000 */
[----:B------:R-:W2:Y:S01]  /*ab90*/  LDTM.16dp32bit_t16_t31.x64 R4, tmem[UR66+0x40] ;  /* 0x00004042000479ee */ /* 0x000ea20008b20000 */
[----:B------:R-:W-:Y:S01]  /*aba0*/  USHF.L.U32 UR6, UR4, 0x1, URZ ;  /* 0x0000000104067899 */ /* 0x000fe200080006ff */
[----:B0-----:R-:W-:Y:S02]  /*abb0*/  LOP3.LUT R2, R2, 0x1f, R106, 0xf8, !PT ;  /* 0x0000001f02027812 */ /* 0x001fe400078ef86a */
[C---:B------:R-:W-:Y:S02]  /*abc0*/  LOP3.LUT R92, R106.reuse, 0x7f, RZ, 0xc0, !PT ;  /* 0x0000007f6a5c7812 */ /* 0x040fe400078ec0ff */
[----:B------:R-:W-:Y:S01]  /*abd0*/  LOP3.LUT R171, R106, 0x3f, RZ, 0xc0, !PT ;  /* 0x0000003f6aab7812 */ /* 0x000fe200078ec0ff */
[C---:B------:R-:W-:Y:S01]  /*abe0*/  IMAD.SHL.U32 R74, R2.reuse, 0x8, RZ ;  /* 0x00000008024a7824 */ /* 0x040fe200078e00ff */
[----:B------:R-:W-:-:S03]  /*abf0*/  SHF.L.U32 R2, R2, 0x4, RZ ;  /* 0x0000000402027819 */ /* 0x000fc600000006ff */
[----:B-1----:R-:W-:Y:S01]  /*ac00*/  IMAD R170, R170, 0x40, R171 ;  /* 0x00000040aaaa7824 */ /* 0x002fe200078e02ab */
[----:B------:R-:W-:-:S04]  /*ac10*/  LOP3.LUT R81, R74, 0xc0, RZ, 0xc0, !PT ;  /* 0x000000c04a517812 */ /* 0x000fc800078ec0ff */
[----:B------:R-:W-:Y:S01]  /*ac20*/  IADD3 R0, PT, PT, R81, UR64, R0 ;  /* 0x0000004051007c10 */ /* 0x000fe2000fffe000 */
[----:B------:R-:W0:Y:S01]  /*ac30*/  @!P1 SYNCS.CCTL.IV [UR64+0x10008] ;  /* 0x01000800ff0099b1 */ /* 0x000e220008000040 */
[----:B------:R-:W-:Y:S01]  /*ac40*/  NOP ;  /* 0x0000000000007918 */ /* 0x000fe20000000000 */
[----:B--2---:R-:W-:Y:S01]  /*ac50*/  @P2 FMUL R24, R24, 0.25 ;  /* 0x3e80000018182820 */ /* 0x004fe20000400000 */
[----:B------:R-:W-:Y:S01]  /*ac60*/  @P2 FMUL R53, R53, 0.25 ;  /* 0x3e80000035352820 */ /* 0x000fe20000400000 */
[----:B------:R-:W-:Y:S01]  /*ac70*/  @P2 FMUL R25, R25, 0.25 ;  /* 0x3e80000019192820 */ /* 0x000fe20000400000 */
[----:B------:R-:W-:Y:S01]  /*ac80*/  @P2 FMUL R55, R55, 0.25 ;  /* 0x3e80000037372820 */ /* 0x000fe20000400000 */
[----:B------:R-:W-:Y:S01]  /*ac90*/  @!P4 FMUL R24, R24, 16777216 ;  /* 0x4b8000001818c820 */ /* 0x000fe20000400000 */
[----:B------:R-:W-:Y:S01]  /*aca0*/  @!P4 FMUL R53, R53, 16777216 ;  /* 0x4b8000003535c820 */ /* 0x000fe20000400000 */
[----:B------:R-:W-:Y:S01]  /*acb0*/  @!P4 FMUL R25, R25, 16777216 ;  /* 0x4b8000001919c820 */ /* 0x000fe20000400000 */
[----:B------:R-:W-:Y:S01]  /*acc0*/  @P2 FMUL R22, R22, 0.25 ;  /* 0x3e80000016162820 */ /* 0x000fe20000400000 */
[C---:B---3--:R-:W-:Y:S01]  /*acd0*/  FMUL R80, R72.reuse, R24 ;  /* 0x0000001848507220 */ /* 0x048fe20000400000 */
[----:B------:R-:W-:Y:S01]  /*ace0*/  FMUL R24, R72, R53 ;  /* 0x0000003548187220 */ /* 0x000fe20000400000 */
[----:B------:R-:W-:Y:S01]  /*acf0*/  @!P4 FMUL R55, R55, 16777216 ;  /* 0x4b8000003737c820 */ /* 0x000fe20000400000 */
[----:B------:R-:W-:-:S02]  /*ad00*/  IMAD R53, R68, 0x2, R71 ;  /* 0x0000000244357824 */ /* 0x000fc400078e0247 */
[----:B------:R-:W-:Y:S01]  /*ad10*/  @P2 FMUL R57, R57, 0.25 ;  /* 0x3e80000039392820 */ /* 0x000fe20000400000 */
[----:B------:R-:W-:Y:S01]  /*ad20*/  FMUL R82, R72, R25 ;  /* 0x0000001948527220 */ /* 0x000fe20000400000 */
[----:B------:R-:W-:Y:S01]  /*ad30*/  @!P4 FMUL R22, R22, 16777216 ;  /* 0x4b8000001616c820 */ /* 0x000fe20000400000 */
[----:B------:R-:W-:Y:S01]  /*ad40*/  FMUL R25, R72, R55 ;  /* 0x0000003748197220 */ /* 0x000fe20000400000 */
[----:B------:R-:W-:Y:S01]  /*ad50*/  @P2 FMUL R27, R27, 0.25 ;  /* 0x3e8000001b1b2820 */ /* 0x000fe20000400000 */
[----:B------:R-:W-:Y:S01]  /*ad60*/  @!P4 FMUL R57, R57, 16777216 ;  /* 0x4b8000003939c820 */ /* 0x000fe20000400000 */
[----:B------:R-:W-:Y:S01]  /*ad70*/  LEA R55, R68, R53, 0x1 ;  /* 0x0000003544377211 */ /* 0x000fe200078e08ff */
[----:B------:R-:W-:Y:S01]  /*ad80*/  @P2 FMUL R59, R59, 0.25 ;  /* 0x3e8000003b3b2820 */ /* 0x000fe20000400000 */
[C---:B------:R-:W-:Y:S01]  /*ad90*/  FMUL R78, R72.reuse, R22 ;  /* 0x00000016484e7220 */ /* 0x040fe20000400000 */
[----:B------:R-:W-:Y:S01]  /*ada0*/  @!P4 FMUL R27, R27, 16777216 ;  /* 0x4b8000001b1bc820 */ /* 0x000fe20000400000 */
[----:B------:R-:W-:Y:S01]  /*adb0*/  FMUL R22, R72, R57 ;  /* 0x0000003948167220 */ /* 0x000fe20000400000 */
[----:B------:R-:W-:Y:S01]  /*adc0*/  @P2 FMUL R28, R28, 0.25 ;  /* 0x3e8000001c1c2820 */ /* 0x000fe20000400000 */
        /* <DEDUP_REMOVED lines=24> */
[----:B------:R-:W-:Y:S01]  /*af50*/  @P2 FMUL R6, R6, 0.25 ;  /* 0x3e80000006062820 */ /* 0x000fe20000400000 */
[----:B------:R-:W-:Y:S01]  /*af60*/  @P2 FMUL R67, R67, 0.25 ;  /* 0x3e80000043432820 */ /* 0x000fe20000400000 */
[C---:B------:R-:W-:Y:S01]  /*af70*/  FMUL R88, R72.reuse, R32 ;  /* 0x0000002048587220 */ /* 0x040fe20000400000 */
[----:B------:R-:W-:Y:S01]  /*af80*/  @!P4 FMUL R35, R35, 16777216 ;  /* 0x4b8000002323c820 */ /* 0x000fe20000400000 */
[----:B------:R-:W-:Y:S01]  /*af90*/  FMUL R32, R72, R65 ;  /* 0x0000004148207220 */ /* 0x000fe20000400000 */
[----:B------:R-:W-:Y:S01]  /*afa0*/  @!P4 FMUL R4, R4, 16777216 ;  /* 0x4b8000000404c820 */ /* 0x000fe20000400000 */
[----:B------:R-:W-:Y:S01]  /*afb0*/  @!P4 FMUL R6, R6, 16777216 ;  /* 0x4b8000000606c820 */ /* 0x000fe20000400000 */
[----:B------:R-:W-:Y:S01]  /*afc0*/  @!P4 FMUL R67, R67, 16777216 ;  /* 0x4b8000004343c820 */ /* 0x000fe20000400000 */
[----:B------:R-:W-:-:S02]  /*afd0*/  IMAD R65, R68, 0x2, R63 ;  /* 0x0000000244417824 */ /* 0x000fc400078e023f */
[----:B------:R-:W-:Y:S01]  /*afe0*/  @P2 FMUL R21, R21, 0.25 ;  /* 0x3e80000015152820 */ /* 0x000fe20000400000 */
[----:B------:R-:W-:Y:S01]  /*aff0*/  @P2 FMUL R23, R23, 0.25 ;  /* 0x3e80000017172820 */ /* 0x000fe20000400000 */
[----:B------:R-:W-:Y:S01]  /*b000*/  @P2 FMUL R5, R5, 0.25 ;  /* 0x3e80000005052820 */ /* 0x000fe20000400000 */
[----:B------:R-:W-:Y:S01]  /*b010*/  @P2 FMUL R7, R7, 0.25 ;  /* 0x3e80000007072820 */ /* 0x000fe20000400000 */
[----:B------:R-:W-:Y:S01]  /*b020*/  @P2 FMUL R11, R11, 0.25 ;  /* 0x3e8000000b0b2820 */ /* 0x000fe20000400000 */
[----:B------:R-:W-:Y:S01]  /*b030*/  @P2 FMUL R8, R8, 0.25 ;  /* 0x3e80000008082820 */ /* 0x000fe20000400000 */
[----:B------:R-:W-:Y:S01]  /*b040*/  @P2 FMUL R10, R10, 0.25 ;  /* 0x3e8000000a0a2820 */ /* 0x000fe20000400000 */
[----:B------:R-:W-:Y:S01]  /*b050*/  @P2 FMUL R14, R14, 0.25 ;  /* 0x3e8000000e0e2820 */ /* 0x000fe20000400000 */
[C---:B------:R-:W-:Y:S01]  /*b060*/  FMUL R97, R72.reuse, R35 ;  /* 0x0000002348617220 */ /* 0x040fe20000400000 */
[----:B------:R-:W-:Y:S01]  /*b070*/  @P2 FMUL R13, R13, 0.25 ;  /* 0x3e8000000d0d2820 */ /* 0x000fe20000400000 */
[----:B------:R-:W-:Y:S01]  /*b080*/  @P2 FMUL R15, R15, 0.25 ;  /* 0x3e8000000f0f2820 */ /* 0x000fe20000400000 */
[C---:B------:R-:W-:Y:S01]  /*b090*/  FMUL R4, R72.reuse, R4 ;  /* 0x0000000448047220 */ /* 0x040fe20000400000 */
[C---:B------:R-:W-:Y:S01]  /*b0a0*/  FMUL R81, R72.reuse, R6 ;  /* 0x0000000648517220 */ /* 0x040fe20000400000 */
[----:B------:R-:W-:Y:S01]  /*b0b0*/  FMUL R35, R72, R67 ;  /* 0x0000004348237220 */ /* 0x000fe20000400000 */
[----:B------:R-:W-:Y:S01]  /*b0c0*/  @P2 FMUL R26, R26, 0.25 ;  /* 0x3e8000001a1a2820 */ /* 0x000fe20000400000 */
[----:B------:R-:W-:Y:S01]  /*b0d0*/  @P2 FMUL R36, R36, 0.25 ;  /* 0x3e80000024242820 */ /* 0x000fe20000400000 */
[----:B------:R-:W-:Y:S01]  /*b0e0*/  @!P4 FMUL R21, R21, 16777216 ;  /* 0x4b8000001515c820 */ /* 0x000fe20000400000 */
[----:B------:R-:W-:Y:S01]  /*b0f0*/  @!P4 FMUL R23, R23, 16777216 ;  /* 0x4b8000001717c820 */ /* 0x000fe20000400000 */
[----:B------:R-:W-:Y:S01]  /*b100*/  LEA R67, R68, R65, 0x1 ;  /* 0x0000004144437211 */ /* 0x000fe200078e08ff */
[----:B------:R-:W-:Y:S01]  /*b110*/  @!P4 FMUL R5, R5, 16777216 ;  /* 0x4b8000000505c820 */ /* 0x000fe20000400000 */
        /* <DEDUP_REMOVED lines=9> */
[C---:B------:R-:W-:Y:S01]  /*b1b0*/  FMUL R76, R72.reuse, R21 ;  /* 0x00000015484c7220 */ /* 0x040fe20000400000 */
[C---:B------:R-:W-:Y:S01]  /*b1c0*/  FMUL R83, R72.reuse, R23 ;  /* 0x0000001748537220 */ /* 0x040fe20000400000 */
[----:B------:R-:W-:Y:S01]  /*b1d0*/  F2FP.BF16.F32.PACK_AB R4, R81, R4 ;  /* 0x000000045104723e */ /* 0x000fe200000010ff */
[C---:B------:R-:W-:Y:S01]  /*b1e0*/  FMUL R5, R72.reuse, R5 ;  /* 0x0000000548057220 */ /* 0x040fe20000400000 */
[C---:B------:R-:W-:Y:S01]  /*b1f0*/  FMUL R6, R72.reuse, R7 ;  /* 0x0000000748067220 */ /* 0x040fe20000400000 */
[----:B------:R-:W-:Y:S01]  /*b200*/  FMUL R74, R72, R11 ;  /* 0x0000000b484a7220 */ /* 0x000fe20000400000 */
[----:B------:R-:W-:-:S02]  /*b210*/  IMAD R81, R68, 0x2, R67 ;  /* 0x0000000244517824 */ /* 0x000fc400078e0243 */
[C---:B------:R-:W-:Y:S01]  /*b220*/  FMUL R7, R72.reuse, R8 ;  /* 0x0000000848077220 */ /* 0x040fe20000400000 */
[C---:B------:R-:W-:Y:S01]  /*b230*/  FMUL R10, R72.reuse, R10 ;  /* 0x0000000a480a7220 */ /* 0x040fe20000400000 */
[C---:B------:R-:W-:Y:S01]  /*b240*/  FMUL R11, R72.reuse, R14 ;  /* 0x0000000e480b7220 */ /* 0x040fe20000400000 */
[C---:B------:R-:W-:Y:S01]  /*b250*/  FMUL R13, R72.reuse, R13 ;  /* 0x0000000d480d7220 */ /* 0x040fe20000400000 */
[C---:B------:R-:W-:Y:S01]  /*b260*/  FMUL R14, R72.reuse, R15 ;  /* 0x0000000f480e7220 */ /* 0x040fe20000400000 */
[C---:B------:R-:W-:Y:S01]  /*b270*/  FMUL R85, R72.reuse, R26 ;  /* 0x0000001a48557220 */ /* 0x040fe20000400000 */
[----:B------:R-:W-:Y:S01]  /*b280*/  FMUL R94, R72, R36 ;  /* 0x00000024485e7220 */ /* 0x000fe20000400000 */
[----:B------:R-:W-:Y:S01]  /*b290*/  @P2 FMUL R37, R37, 0.25 ;  /* 0x3e80000025252820 */ /* 0x000fe20000400000 */
[----:B------:R-:W-:Y:S01]  /*b2a0*/  F2FP.BF16.F32.PACK_AB R36, R83, R76 ;  /* 0x0000004c5324723e */ /* 0x000fe200000010ff */
[----:B------:R-:W-:Y:S01]  /*b2b0*/  @P2 FMUL R30, R30, 0.25 ;  /* 0x3e8000001e1e2820 */ /* 0x000fe20000400000 */
[----:B------:R-:W-:Y:S01]  /*b2c0*/  F2FP.BF16.F32.PACK_AB R8, R6, R5 ;  /* 0x000000050608723e */ /* 0x000fe200000010ff */
[----:B------:R-:W-:Y:S01]  /*b2d0*/  @P2 FMUL R12, R12, 0.25 ;  /* 0x3e8000000c0c2820 */ /* 0x000fe20000400000 */
[----:B------:R-:W-:Y:S01]  /*b2e0*/  LEA R83, R68, R81, 0x1 ;  /* 0x0000005144537211 */ /* 0x000fe200078e08ff */
[----:B------:R-:W-:Y:S01]  /*b2f0*/  @P2 FMUL R18, R18, 0.25 ;  /* 0x3e80000012122820 */ /* 0x000fe20000400000 */
[----:B------:R-:W-:Y:S01]  /*b300*/  F2FP.BF16.F32.PACK_AB R5, R10, R7 ;  /* 0x000000070a05723e */ /* 0x000fe200000010ff */
[----:B------:R-:W-:Y:S01]  /*b310*/  @!P4 FMUL R37, R37, 16777216 ;  /* 0x4b8000002525c820 */ /* 0x000fe20000400000 */
[----:B------:R-:W-:Y:S01]  /*b320*/  F2FP.BF16.F32.PACK_AB R10, R14, R13 ;  /* 0x0000000d0e0a723e */ /* 0x000fe200000010ff */
[----:B------:R-:W-:Y:S01]  /*b330*/  @P2 FMUL R9, R9, 0.25 ;  /* 0x3e80000009092820 */ /* 0x000fe20000400000 */
[----:B------:R-:W-:Y:S01]  /*b340*/  F2FP.BF16.F32.PACK_AB R13, R85, R80 ;  /* 0x00000050550d723e */ /* 0x000fe200000010ff */
[----:B------:R-:W-:Y:S01]  /*b350*/  @P2 FMUL R16, R16, 0.25 ;  /* 0x3e80000010102820 */ /* 0x000fe20000400000 */
[----:B------:R-:W-:Y:S01]  /*b360*/  @P2 FMUL R17, R17, 0.25 ;  /* 0x3e80000011112820 */ /* 0x000fe20000400000 */
[----:B------:R-:W-:Y:S01]  /*b370*/  @P2 FMUL R19, R19, 0.25 ;  /* 0x3e80000013132820 */ /* 0x000fe20000400000 */
[----:B------:R-:W-:Y:S01]  /*b380*/  @!P4 FMUL R30, R30, 16777216 ;  /* 0x4b8000001e1ec820 */ /* 0x000fe20000400000 */
[----:B------:R-:W-:Y:S01]  /*b390*/  LEA R85, R68, R83, 0x1 ;  /* 0x0000005344557211 */ /* 0x000fe200078e08ff */
[----:B------:R-:W-:Y:S01]  /*b3a0*/  @P2 FMUL R29, R29, 0.25 ;  /* 0x3e8000001d1d2820 */ /* 0x000fe20000400000 */
[----:B------:R-:W-:Y:S01]  /*b3b0*/  @!P4 FMUL R12, R12, 16777216 ;  /* 0x4b8000000c0cc820 */ /* 0x000fe20000400000 */
[----:B------:R-:W-:Y:S01]  /*b3c0*/  @!P4 FMUL R18, R18, 16777216 ;  /* 0x4b8000001212c820 */ /* 0x000fe20000400000 */
[----:B------:R-:W-:Y:S01]  /*b3d0*/  FMUL R96, R72, R37 ;  /* 0x0000002548607220 */ /* 0x000fe20000400000 */
[----:B------:R-:W-:Y:S01]  /*b3e0*/  @!P4 FMUL R9, R9, 16777216 ;  /* 0x4b8000000909c820 */ /* 0x000fe20000400000 */
[----:B------:R-:W-:Y:S01]  /*b3f0*/  @!P4 FMUL R16, R16, 16777216 ;  /* 0x4b8000001010c820 */ /* 0x000fe20000400000 */
[----:B------:R-:W-:Y:S01]  /*b400*/  @!P4 FMUL R17, R17, 16777216 ;  /* 0x4b8000001111c820 */ /* 0x000fe20000400000 */
[----:B------:R-:W-:Y:S01]  /*b410*/  @!P4 FMUL R19, R19, 16777216 ;  /* 0x4b8000001313c820 */ /* 0x000fe20000400000 */
[----:B------:R-:W-:Y:S01]  /*b420*/  FMUL R89, R72, R30 ;  /* 0x0000001e48597220 */ /* 0x000fe20000400000 */
[----:B------:R-:W-:Y:S01]  /*b430*/  F2FP.BF16.F32.PACK_AB R37, R87, R82 ;  /* 0x000000525725723e */ /* 0x000fe200000010ff */
[----:B------:R-:W-:Y:S01]  /*b440*/  @P2 FMUL R38, R38, 0.25 ;  /* 0x3e80000026262820 */ /* 0x000fe20000400000 */
[----:B------:R-:W-:Y:S01]  /*b450*/  @!P4 FMUL R29, R29, 16777216 ;  /* 0x4b8000001d1dc820 */ /* 0x000fe20000400000 */
[----:B------:R-:W-:-:S02]  /*b460*/  IMAD R87, R68, 0x2, R85 ;  /* 0x0000000244577824 */ /* 0x000fc400078e0255 */
[----:B------:R-:W-:Y:S01]  /*b470*/  @P2 FMUL R34, R34, 0.25 ;  /* 0x3e80000022222820 */ /* 0x000fe20000400000 */
[C---:B------:R-:W-:Y:S01]  /*b480*/  FMUL R12, R72.reuse, R12 ;  /* 0x0000000c480c7220 */ /* 0x040fe20000400000 */
[C---:B------:R-:W-:Y:S01]  /*b490*/  FMUL R15, R72.reuse, R18 ;  /* 0x00000012480f7220 */ /* 0x040fe20000400000 */
[C---:B------:R-:W-:Y:S01]  /*b4a0*/  FMUL R9, R72.reuse, R9 ;  /* 0x0000000948097220 */ /* 0x040fe20000400000 */
[C---:B------:R-:W-:Y:S01]  /*b4b0*/  FMUL R16, R72.reuse, R16 ;  /* 0x0000001048107220 */ /* 0x040fe20000400000 */
[C---:B------:R-:W-:Y:S01]  /*b4c0*/  FMUL R17, R72.reuse, R17 ;  /* 0x0000001148117220 */ /* 0x040fe20000400000 */
[----:B------:R-:W-:Y:S01]  /*b4d0*/  FMUL R18, R72, R19 ;  /* 0x0000001348127220 */ /* 0x000fe20000400000 */
[----:B------:R-:W-:Y:S01]  /*b4e0*/  @!P4 FMUL R38, R38, 16777216 ;  /* 0x4b8000002626c820 */ /* 0x000fe20000400000 */
[----:B------:R-:W-:Y:S01]  /*b4f0*/  FMUL R86, R72, R29 ;  /* 0x0000001d48567220 */ /* 0x000fe20000400000 */
[----:B------:R-:W-:Y:S01]  /*b500*/  F2FP.BF16.F32.PACK_AB R14, R89, R84 ;  /* 0x00000054590e723e */ /* 0x000fe200000010ff */
[----:B------:R-:W-:Y:S01]  /*b510*/  @P2 FMUL R33, R33, 0.25 ;  /* 0x3e80000021212820 */ /* 0x000fe20000400000 */
[----:B------:R-:W-:Y:S01]  /*b520*/  @!P4 FMUL R34, R34, 16777216 ;  /* 0x4b8000002222c820 */ /* 0x000fe20000400000 */
[----:B------:R-:W-:Y:S01]  /*b530*/  LEA R89, R68, R87, 0x1 ;  /* 0x0000005744597211 */ /* 0x000fe200078e08ff */
[----:B------:R-:W-:Y:S01]  /*b540*/  FMUL R99, R72, R38 ;  /* 0x0000002648637220 */ /* 0x000fe20000400000 */
[----:B------:R-:W-:Y:S01]  /*b550*/  F2FP.BF16.F32.PACK_AB R6, R11, R12 ;  /* 0x0000000c0b06723e */ /* 0x000fe200000010ff */
[----:B------:R-:W-:Y:S01]  /*b560*/  @P2 FMUL R39, R39, 0.25 ;  /* 0x3e80000027272820 */ /* 0x000fe20000400000 */
[----:B------:R-:W-:Y:S01]  /*b570*/  F2FP.BF16.F32.PACK_AB R9, R74, R9 ;  /* 0x000000094a09723e */ /* 0x000fe200000010ff */
[----:B------:R-:W-:Y:S01]  /*b580*/  @!P4 FMUL R33, R33, 16777216 ;  /* 0x4b8000002121c820 */ /* 0x000fe20000400000 */
[----:B------:R-:W-:Y:S01]  /*b590*/  F2FP.BF16.F32.PACK_AB R7, R15, R16 ;  /* 0x000000100f07723e */ /* 0x000fe200000010ff */
[----:B------:R-:W-:Y:S01]  /*b5a0*/  FMUL R95, R72, R34 ;  /* 0x00000022485f7220 */ /* 0x000fe20000400000 */
[----:B------:R-:W-:Y:S01]  /*b5b0*/  F2FP.BF16.F32.PACK_AB R11, R18, R17 ;  /* 0x00000011120b723e */ /* 0x000fe200000010ff */
[----:B------:R-:W-:Y:S01]  /*b5c0*/  @P2 FMUL R42, R42, 0.25 ;  /* 0x3e8000002a2a2820 */ /* 0x000fe20000400000 */
[----:B------:R-:W-:Y:S01]  /*b5d0*/  F2FP.BF16.F32.PACK_AB R38, R91, R86 ;  /* 0x000000565b26723e */ /* 0x000fe200000010ff */
[----:B------:R-:W-:-:S02]  /*b5e0*/  IMAD R91, R68, 0x2, R89 ;  /* 0x00000002445b7824 */ /* 0x000fc400078e0259 */
[----:B------:R-:W-:Y:S01]  /*b5f0*/  @P2 FMUL R43, R43, 0.25 ;  /* 0x3e8000002b2b2820 */ /* 0x000fe20000400000 */
[----:B------:R-:W-:Y:S01]  /*b600*/  @!P4 FMUL R39, R39, 16777216 ;  /* 0x4b8000002727c820 */ /* 0x000fe20000400000 */
[----:B------:R-:W-:Y:S01]  /*b610*/  FMUL R90, R72, R33 ;  /* 0x00000021485a7220 */ /* 0x000fe20000400000 */
[----:B0-----:R-:W-:Y:S01]  /*b620*/  STS.128 [R3], R4 ;  /* 0x0000000403007388 */ /* 0x001fe20000000c00 */
[----:B------:R-:W-:Y:S01]  /*b630*/  @P2 FMUL R44, R44, 0.25 ;  /* 0x3e8000002c2c2820 */ /* 0x000fe20000400000 */
[----:B------:R-:W-:Y:S01]  /*b640*/  F2FP.BF16.F32.PACK_AB R15, R95, R88 ;  /* 0x000000585f0f723e */ /* 0x000fe200000010ff */
[----:B------:R-:W-:Y:S01]  /*b650*/  @!P4 FMUL R42, R42, 16777216 ;  /* 0x4b8000002a2ac820 */ /* 0x000fe20000400000 */
[----:B------:R-:W-:Y:S01]  /*b660*/  STS.128 [R3+0x400], R8 ;  /* 0x0004000803007388 */ /* 0x000fe20000000c00 */
[----:B------:R-:W-:Y:S01]  /*b670*/  LEA R95, R68, R91, 0x1 ;  /* 0x0000005b445f7211 */ /* 0x000fe200078e08ff */
[----:B------:R-:W-:Y:S01]  /*b680*/  @!P4 FMUL R43, R43, 16777216 ;  /* 0x4b8000002b2bc820 */ /* 0x000fe20000400000 */
[----:B------:R-:W-:Y:S01]  /*b690*/  FMUL R101, R72, R39 ;  /* 0x0000002748657220 */ /* 0x000fe20000400000 */
[----:B------:R-:W-:Y:S01]  /*b6a0*/  @!P4 FMUL R44, R44, 16777216 ;  /* 0x4b8000002c2cc820 */ /* 0x000fe20000400000 */
[----:B------:R-:W-:Y:S01]  /*b6b0*/  F2FP.BF16.F32.PACK_AB R39, R97, R90 ;  /* 0x0000005a6127723e */ /* 0x000fe200000010ff */
[----:B------:R-:W-:Y:S01]  /*b6c0*/  BAR.SYNC.DEFER_BLOCKING 0x0 ;  /* 0x0000000000007b1d */ /* 0x000fe20000010000 */
[----:B------:R-:W-:Y:S01]  /*b6d0*/  @P2 FMUL R48, R48, 0.25 ;  /* 0x3e80000030302820 */ /* 0x000fe20000400000 */
[----:B------:R-:W-:Y:S01]  /*b6e0*/  LEA R97, R68, R95, 0x1 ;  /* 0x0000005f44617211 */ /* 0x000fe200078e08ff */
[----:B------:R-:W-:Y:S01]  /*b6f0*/  @P2 FMUL R40, R40, 0.25 ;  /* 0x3e80000028282820 */ /* 0x000fe20000400000 */
[C---:B------:R-:W-:Y:S01]  /*b700*/  FMUL R103, R72.reuse, R42 ;  /* 0x0000002a48677220 */ /* 0x040fe20000400000 */
[C---:B------:R-:W-:Y:S01]  /*b710*/  FMUL R42, R72.reuse, R43 ;  /* 0x0000002b482a7220 */ /* 0x040fe20000400000 */
[----:B------:R-:W-:Y:S01]  /*b720*/  FMUL R43, R72, R44 ;  /* 0x0000002c482b7220 */ /* 0x000fe20000400000 */
[----:B------:R-:W-:Y:S01]  /*b730*/  @!P4 FMUL R48, R48, 16777216 ;  /* 0x4b8000003030c820 */ /* 0x000fe20000400000 */
[----:B------:R-:W-:Y:S01]  /*b740*/  F2FP.BF16.F32.PACK_AB R44, R99, R94 ;  /* 0x0000005e632c723e */ /* 0x000fe200000010ff */
[----:B------:R-:W-:Y:S01]  /*b750*/  @P2 FMUL R20, R20, 0.25 ;  /* 0x3e80000014142820 */ /* 0x000fe20000400000 */
[----:B------:R-:W-:Y:S01]  /*b760*/  @P2 FMUL R45, R45, 0.25 ;  /* 0x3e8000002d2d2820 */ /* 0x000fe20000400000 */
[----:B------:R-:W-:Y:S01]  /*b770*/  @P2 FMUL R47, R47, 0.25 ;  /* 0x3e8000002f2f2820 */ /* 0x000fe20000400000 */
[----:B------:R-:W-:Y:S01]  /*b780*/  @!P4 FMUL R40, R40, 16777216 ;  /* 0x4b8000002828c820 */ /* 0x000fe20000400000 */
[----:B------:R-:W-:-:S02]  /*b790*/  IMAD R99, R68, 0x2, R97 ;  /* 0x0000000244637824 */ /* 0x000fc400078e0261 */
[----:B------:R-:W-:Y:S01]  /*b7a0*/  @P2 FMUL R50, R50, 0.25 ;  /* 0x3e80000032322820 */ /* 0x000fe20000400000 */
[----:B------:R-:W-:Y:S01]  /*b7b0*/  FMUL R102, R72, R48 ;  /* 0x0000003048667220 */ /* 0x000fe20000400000 */
[----:B------:R-:W-:Y:S01]  /*b7c0*/  @!P4 FMUL R20, R20, 16777216 ;  /* 0x4b8000001414c820 */ /* 0x000fe20000400000 */
[----:B------:R-:W-:Y:S01]  /*b7d0*/  @!P4 FMUL R45, R45, 16777216 ;  /* 0x4b8000002d2dc820 */ /* 0x000fe20000400000 */
[----:B------:R-:W-:Y:S01]  /*b7e0*/  @!P4 FMUL R47, R47, 16777216 ;  /* 0x4b8000002f2fc820 */ /* 0x000fe20000400000 */
[----:B------:R-:W-:Y:S01]  /*b7f0*/  FMUL R98, R72, R40 ;  /* 0x0000002848627220 */ /* 0x000fe20000400000 */
[----:B------:R-:W-:Y:S01]  /*b800*/  F2FP.BF16.F32.PACK_AB R48, R101, R96 ;  /* 0x000000606530723e */ /* 0x000fe200000010ff */
[----:B------:R-:W-:Y:S01]  /*b810*/  @!P4 FMUL R50, R50, 16777216 ;  /* 0x4b8000003232c820 */ /* 0x000fe20000400000 */
[----:B------:R-:W-:Y:S01]  /*b820*/  LEA R101, R68, R99, 0x1 ;  /* 0x0000006344657211 */ /* 0x000fe200078e08ff */
        /* <DEDUP_REMOVED lines=13> */
[C---:B------:R-:W-:Y:S01]  /*b900*/  FMUL R100, R72.reuse, R45 ;  /* 0x0000002d48647220 */ /* 0x040fe20000400000 */
[C---:B------:R-:W-:Y:S01]  /*b910*/  FMUL R47, R72.reuse, R47 ;  /* 0x0000002f482f7220 */ /* 0x040fe20000400000 */
[----:B------:R-:W-:Y:S01]  /*b920*/  FSETP.NEU.AND P2, PT, R93, RZ, PT ;  /* 0x000000ff5d00720b */ /* 0x000fe20003f4d000 */
[----:B------:R-:W-:Y:S01]  /*b930*/  FMUL R105, R72, R50 ;  /* 0x0000003248697220 */ /* 0x000fe20000400000 */
[----:B------:R-:W-:Y:S01]  /*b940*/  LEA R93, R92, UR64, 0x4 ;  /* 0x000000405c5d7c11 */ /* 0x000fe2000f8e20ff */
[----:B------:R-:W-:Y:S01]  /*b950*/  IMAD R40, R170, UR5, RZ ;  /* 0x00000005aa287c24 */ /* 0x000fe2000f8e02ff */
[----:B------:R-:W-:Y:S01]  /*b960*/  F2FP.BF16.F32.PACK_AB R45, R103, R98 ;  /* 0x00000062672d723e */ /* 0x000fe200000010ff */
[----:B------:R-:W-:Y:S01]  /*b970*/  IMAD R103, R68, 0x2, R101 ;  /* 0x0000000244677824 */ /* 0x000fe200078e0265 */
[----:B------:R-:W-:Y:S01]  /*b980*/  F2FP.BF16.F32.PACK_AB R12, R78, R19 ;  /* 0x000000134e0c723e */ /* 0x000fe200000010ff */
[----:B------:R-:W-:Y:S01]  /*b990*/  LDS.128 R4, [R93+0x800] ;  /* 0x000800005d047984 */ /* 0x000fe20000000c00 */
[----:B------:R-:W-:Y:S01]  /*b9a0*/  F2FP.BF16.F32.PACK_AB R50, R47, R100 ;  /* 0x000000642f32723e */ /* 0x000fe200000010ff */
[----:B------:R-:W-:Y:S01]  /*b9b0*/  @!P4 FMUL R46, R46, 16777216 ;  /* 0x4b8000002e2ec820 */ /* 0x000fe20000400000 */
[----:B------:R-:W-:Y:S01]  /*b9c0*/  F2FP.BF16.F32.PACK_AB R47, R105, R102 ;  /* 0x00000066692f723e */ /* 0x000fe200000010ff */
[----:B------:R-:W0:Y:S01]  /*b9d0*/  LDS.128 R16, [R93] ;  /* 0x000000005d107984 */ /* 0x000e220000000c00 */
[----:B------:R-:W-:Y:S01]  /*b9e0*/  LEA R105, R68, R103, 0x1 ;  /* 0x0000006744697211 */ /* 0x000fe200078e08ff */
[----:B------:R-:W-:Y:S01]  /*b9f0*/  UIMAD.WIDE UR4, UR4, 0x2, URZ ;  /* 0x00000002040478a5 */ /* 0x000fe2000f8e02ff */
[----:B------:R-:W-:Y:S01]  /*ba00*/  @!P4 FMUL R41, R41, 16777216 ;  /* 0x4b8000002929c820 */ /* 0x000fe20000400000 */
[----:B------:R-:W-:Y:S01]  /*ba10*/  BAR.SYNC.DEFER_BLOCKING 0x0 ;  /* 0x0000000000007b1d */ /* 0x000fe20000010000 */
[----:B------:R-:W-:Y:S01]  /*ba20*/  FMUL R46, R72, R46 ;  /* 0x0000002e482e7220 */ /* 0x000fe20000400000 */
[----:B------:R-:W-:Y:S01]  /*ba30*/  IMAD R107, R68, 0x2, R105 ;  /* 0x00000002446b7824 */ /* 0x000fe200078e0269 */
[----:B------:R-:W-:Y:S01]  /*ba40*/  FSEL R70, R70, -INF , P2 ;  /* 0xff80000046467808 */ /* 0x000fe20001000000 */
[----:B------:R-:W-:Y:S01]  /*ba50*/  @!P4 FMUL R49, R49, 16777216 ;  /* 0x4b8000003131c820 */ /* 0x000fe20000400000 */
[----:B------:R-:W-:Y:S01]  /*ba60*/  @!P4 FMUL R51, R51, 16777216 ;  /* 0x4b8000003333c820 */ /* 0x000fe20000400000 */
[----:B------:R-:W-:Y:S01]  /*ba70*/  FMUL R41, R72, R41 ;  /* 0x0000002948297220 */ /* 0x000fe20000400000 */
[----:B------:R-:W-:Y:S01]  /*ba80*/  LEA R109, R68, R107, 0x1 ;  /* 0x0000006b446d7211 */ /* 0x000fe200078e08ff */
[C---:B------:R-:W-:Y:S01]  /*ba90*/  FMUL R104, R72.reuse, R49 ;  /* 0x0000003148687220 */ /* 0x040fe20000400000 */
[----:B------:R-:W-:Y:S01]  /*baa0*/  FMUL R51, R72, R51 ;  /* 0x0000003348337220 */ /* 0x000fe20000400000 */
[----:B------:R-:W-:Y:S01]  /*bab0*/  F2FP.BF16.F32.PACK_AB R46, R46, R43 ;  /* 0x0000002b2e2e723e */ /* 0x000fe200000010ff */
[----:B------:R-:W-:Y:S01]  /*bac0*/  @!P4 FMUL R52, R52, 16777216 ;  /* 0x4b8000003434c820 */ /* 0x000fe20000400000 */
[----:B------:R-:W-:Y:S01]  /*bad0*/  IMAD R111, R68, 0x2, R109 ;  /* 0x00000002446f7824 */ /* 0x000fe200078e026d */
[----:B------:R-:W-:Y:S01]  /*bae0*/  F2FP.BF16.F32.PACK_AB R49, R42, R41 ;  /* 0x000000292a31723e */ /* 0x000fe200000010ff */
[----:B------:R-:W-:Y:S01]  /*baf0*/  @!P4 FMUL R58, R58, 16777216 ;  /* 0x4b8000003a3ac820 */ /* 0x000fe20000400000 */
[----:B------:R-:W-:Y:S01]  /*bb00*/  F2FP.BF16.F32.PACK_AB R51, R51, R104 ;  /* 0x000000683333723e */ /* 0x000fe200000010ff */
[----:B------:R-:W-:Y:S01]  /*bb10*/  FMUL R20, R72, R52 ;  /* 0x0000003448147220 */ /* 0x000fe20000400000 */
[----:B------:R-:W-:Y:S01]  /*bb20*/  LEA R113, R68, R111, 0x1 ;  /* 0x0000006f44717211 */ /* 0x000fe200078e08ff */
[----:B------:R-:W-:Y:S01]  /*bb30*/  @!P4 FMUL R54, R54, 16777216 ;  /* 0x4b8000003636c820 */ /* 0x000fe20000400000 */
[----:B------:R-:W-:Y:S01]  /*bb40*/  FMUL R30, R72, R58 ;  /* 0x0000003a481e7220 */ /* 0x000fe20000400000 */
[----:B------:R-:W-:Y:S01]  /*bb50*/  @!P4 FMUL R56, R56, 16777216 ;  /* 0x4b8000003838c820 */ /* 0x000fe20000400000 */
[----:B------:R-:W-:Y:S01]  /*bb60*/  @!P4 FMUL R64, R64, 16777216 ;  /* 0x4b8000004040c820 */ /* 0x000fe20000400000 */
[----:B------:R-:W-:-:S02]  /*bb70*/  IMAD R115, R68, 0x2, R113 ;  /* 0x0000000244737824 */ /* 0x000fc400078e0271 */
[----:B------:R-:W-:Y:S01]  /*bb80*/  FMUL R23, R72, R54 ;  /* 0x0000003648177220 */ /* 0x000fe20000400000 */
[----:B------:R-:W-:Y:S01]  /*bb90*/  STS.128 [R3], R12 ;  /* 0x0000000c03007388 */ /* 0x000fe20000000c00 */
[----:B------:R-:W-:Y:S01]  /*bba0*/  @!P4 FMUL R60, R60, 16777216 ;  /* 0x4b8000003c3cc820 */ /* 0x000fe20000400000 */
[----:B------:R-:W-:Y:S01]  /*bbb0*/  FMUL R21, R72, R56 ;  /* 0x0000003848157220 */ /* 0x000fe20000400000 */
[----:B------:R-:W-:Y:S01]  /*bbc0*/  LEA R117, R68, R115, 0x1 ;  /* 0x0000007344757211 */ /* 0x000fe200078e08ff */
[----:B------:R1:W-:Y:S01]  /*bbd0*/  STS.128 [R3+0x400], R36 ;  /* 0x0004002403007388 */ /* 0x0003e20000000c00 */
[----:B------:R-:W-:Y:S01]  /*bbe0*/  FMUL R29, R72, R64 ;  /* 0x00000040481d7220 */ /* 0x000fe20000400000 */
[----:B------:R-:W-:Y:S01]  /*bbf0*/  @!P4 FMUL R62, R62, 16777216 ;  /* 0x4b8000003e3ec820 */ /* 0x000fe20000400000 */
[----:B------:R-:W-:Y:S01]  /*bc00*/  @!P4 FMUL R66, R66, 16777216 ;  /* 0x4b8000004242c820 */ /* 0x000fe20000400000 */
[----:B------:R-:W-:Y:S01]  /*bc10*/  BAR.SYNC.DEFER_BLOCKING 0x0 ;  /* 0x0000000000007b1d */ /* 0x000fe20000010000 */
[----:B------:R-:W-:-:S02]  /*bc20*/  IMAD R119, R68, 0x2, R117 ;  /* 0x0000000244777824 */ /* 0x000fc400078e0275 */
[C---:B------:R-:W-:Y:S01]  /*bc30*/  FMUL R26, R72.reuse, R60 ;  /* 0x0000003c481a7220 */ /* 0x040fe20000400000 */
[C---:B------:R-:W-:Y:S01]  /*bc40*/  FMUL R33, R72.reuse, R62 ;  /* 0x0000003e48217220 */ /* 0x040fe20000400000 */
[----:B------:R-:W-:Y:S01]  /*bc50*/  FMUL R34, R72, R66 ;  /* 0x0000004248227220 */ /* 0x000fe20000400000 */
[----:B------:R-:W-:Y:S01]  /*bc60*/  FFMA R69, R70, 0.69314718246459960938, R69 ;  /* 0x3f31721846457823 */ /* 0x000fe20000000045 */
[C---:B------:R-:W-:Y:S01]  /*bc70*/  LEA R121, R68.reuse, R119, 0x1 ;  /* 0x0000007744797211 */ /* 0x040fe200078e08ff */
[----:B------:R-:W2:Y:S01]  /*bc80*/  LDCU UR4, c[0x0][0x3ec] ;  /* 0x00007d80ff0477ac */ /* 0x000ea20008000800 */
[----:B------:R-:W-:Y:S02]  /*bc90*/  F2FP.BF16.F32.PACK_AB R24, R25, R24 ;  /* 0x000000181918723e */ /* 0x000fe400000010ff */
[----:B------:R-:W-:Y:S01]  /*bca0*/  F2FP.BF16.F32.PACK_AB R25, R27, R22 ;  /* 0x000000161b19723e */ /* 0x000fe200000010ff */
[----:B------:R-:W-:Y:S01]  /*bcb0*/  IMAD R123, R68, 0x2, R121 ;  /* 0x00000002447b7824 */ /* 0x000fe200078e0279 */
[----:B------:R-:W-:Y:S01]  /*bcc0*/  F2FP.BF16.F32.PACK_AB R20, R23, R20 ;  /* 0x000000141714723e */ /* 0x000fe200000010ff */
[C---:B-1----:R-:W-:Y:S01]  /*bcd0*/  IMAD.SHL.U32 R37, R40.reuse, 0x2, RZ ;  /* 0x0000000228257824 */ /* 0x042fe200078e00ff */
[----:B------:R-:W-:Y:S01]  /*bce0*/  F2FP.BF16.F32.PACK_AB R22, R33, R26 ;  /* 0x0000001a2116723e */ /* 0x000fe200000010ff */
[----:B------:R-:W-:Y:S01]  /*bcf0*/  IMAD.HI R40, R40, 0x2, RZ ;  /* 0x0000000228287827 */ /* 0x000fe200078e02ff */
[----:B------:R-:W-:-:S02]  /*bd00*/  LEA R125, R68, R123, 0x1 ;  /* 0x0000007b447d7211 */ /* 0x000fc400078e08ff */
[----:B----4-:R-:W-:Y:S02]  /*bd10*/  IADD3 R160, P1, P2, R37, UR6, R160 ;  /* 0x0000000625a07c10 */ /* 0x010fe4000fa3e0a0 */
[----:B------:R-:W-:Y:S01]  /*bd20*/  F2FP.BF16.F32.PACK_AB R21, R30, R21 ;  /* 0x000000151e15723e */ /* 0x000fe200000010ff */
[----:B------:R-:W-:Y:S01]  /*bd30*/  IMAD R127, R68, 0x2, R125 ;  /* 0x00000002447f7824 */ /* 0x000fe200078e027d */
[----:B------:R-:W-:Y:S01]  /*bd40*/  IADD3.X R168, PT, PT, R40, UR5, R161, P1, P2 ;  /* 0x0000000528a87c10 */ /* 0x000fe20008fe44a1 */
[----:B------:R-:W1:Y:S01]  /*bd50*/  LDS.128 R8, [R93] ;  /* 0x000000005d087984 */ /* 0x000e620000000c00 */
[-C--:B------:R-:W-:Y:S01]  /*bd60*/  LEA R40, P3, R79, R160.reuse, 0x1 ;  /* 0x000000a04f287211 */ /* 0x080fe200078608ff */
[----:B--2---:R-:W-:Y:S01]  /*bd70*/  UIMAD UR4, UR7, UR4, URZ ;  /* 0x00000004070472a4 */ /* 0x004fe2000f8e02ff */
[C---:B------:R-:W-:Y:S01]  /*bd80*/  LEA R129, R68.reuse, R127, 0x1 ;  /* 0x0000007f44817211 */ /* 0x040fe200078e08ff */
[----:B------:R-:W-:Y:S01]  /*bd90*/  LDS.128 R12, [R93+0x800] ;  /* 0x000800005d0c7984 */ /* 0x000fe20000000c00 */
[----:B------:R-:W-:Y:S01]  /*bda0*/  LEA R36, P1, R75, R160, 0x1 ;  /* 0x000000a04b247211 */ /* 0x000fe200078208ff */
[----:B------:R-:W-:Y:S01]  /*bdb0*/  USHF.L.U32 UR6, UR4, 0x2, URZ ;  /* 0x0000000204067899 */ /* 0x000fe200080006ff */
[----:B------:R-:W-:Y:S01]  /*bdc0*/  LEA.HI.X.SX32 R41, R79, R168, 0x1, P3 ;  /* 0x000000a84f297211 */ /* 0x000fe200018f0eff */
[----:B------:R-:W-:Y:S01]  /*bdd0*/  BAR.SYNC.DEFER_BLOCKING 0x0 ;  /* 0x0000000000007b1d */ /* 0x000fe20000010000 */
[----:B------:R-:W-:Y:S01]  /*bde0*/  IMAD R131, R68, 0x2, R129 ;  /* 0x0000000244837824 */ /* 0x000fe200078e0281 */
[----:B------:R-:W-:Y:S01]  /*bdf0*/  LEA R38, P2, R77, R160, 0x1 ;  /* 0x000000a04d267211 */ /* 0x000fe200078408ff */
[----:B------:R-:W-:Y:S01]  /*be00*/  UIMAD.WIDE UR4, UR4, 0x4, URZ ;  /* 0x00000004040478a5 */ /* 0x000fe2000f8e02ff */
[----:B------:R-:W-:-:S02]  /*be10*/  LEA.HI.X.SX32 R37, R75, R168, 0x1, P1 ;  /* 0x000000a84b257211 */ /* 0x000fc400008f0eff */
[C---:B------:R-:W-:Y:S02]  /*be20*/  LEA R133, R68.reuse, R131, 0x1 ;  /* 0x0000008344857211 */ /* 0x040fe400078e08ff */
[----:B------:R-:W-:Y:S02]  /*be30*/  LEA.HI.X.SX32 R39, R77, R168, 0x1, P2 ;  /* 0x000000a84d277211 */ /* 0x000fe400010f0eff */
[----:B------:R-:W-:Y:S01]  /*be40*/  LEA R42, P1, R73, R160, 0x1 ;  /* 0x000000a0492a7211 */ /* 0x000fe200078208ff */
[C---:B------:R-:W-:Y:S01]  /*be50*/  IMAD R135, R68.reuse, 0x2, R133 ;  /* 0x0000000244877824 */ /* 0x040fe200078e0285 */
[----:B------:R-:W-:Y:S02]  /*be60*/  F2FP.BF16.F32.PACK_AB R26, R31, R28 ;  /* 0x0000001c1f1a723e */ /* 0x000fe400000010ff */
[----:B------:R-:W-:Y:S02]  /*be70*/  LEA.HI.X.SX32 R43, R73, R168, 0x1, P1 ;  /* 0x000000a8492b7211 */ /* 0x000fe400008f0eff */
[----:B------:R-:W-:-:S02]  /*be80*/  LEA R137, R68, R135, 0x1 ;  /* 0x0000008744897211 */ /* 0x000fc400078e08ff */
[----:B------:R-:W-:Y:S02]  /*be90*/  LEA R52, P1, R55, R160, 0x1 ;  /* 0x000000a037347211 */ /* 0x000fe400078208ff */
[----:B------:R-:W-:Y:S01]  /*bea0*/  F2FP.BF16.F32.PACK_AB R23, R34, R29 ;  /* 0x0000001d2217723e */ /* 0x000fe200000010ff */
[C---:B------:R-:W-:Y:S01]  /*beb0*/  IMAD R139, R68.reuse, 0x2, R137 ;  /* 0x00000002448b7824 */ /* 0x040fe200078e0289 */
[----:B------:R-:W-:Y:S01]  /*bec0*/  F2FP.BF16.F32.PACK_AB R27, R35, R32 ;  /* 0x00000020231b723e */ /* 0x000fe200000010ff */
[----:B------:R2:W-:Y:S03]  /*bed0*/  STS.128 [R3], R44 ;  /* 0x0000002c03007388 */ /* 0x0005e60000000c00 */
[C---:B------:R-:W-:Y:S01]  /*bee0*/  LEA R141, R68.reuse, R139, 0x1 ;  /* 0x0000008b448d7211 */ /* 0x040fe200078e08ff */
[----:B------:R3:W-:Y:S04]  /*bef0*/  STS.128 [R3+0x400], R48 ;  /* 0x0004003003007388 */ /* 0x0007e80000000c00 */
[C---:B------:R-:W-:Y:S01]  /*bf00*/  IMAD R143, R68.reuse, 0x2, R141 ;  /* 0x00000002448f7824 */ /* 0x040fe200078e028d */
[----:B------:R-:W-:Y:S04]  /*bf10*/  BAR.SYNC.DEFER_BLOCKING 0x0 ;  /* 0x0000000000007b1d */ /* 0x000fe80000010000 */
[----:B------:R-:W-:-:S02]  /*bf20*/  LEA R145, R68, R143, 0x1 ;  /* 0x0000008f44917211 */ /* 0x000fc400078e08ff */
[----:B--2---:R-:W-:-:S03]  /*bf30*/  LEA R46, P3, R53, R160, 0x1 ;  /* 0x000000a0352e7211 */ /* 0x004fc600078608ff */
[----:B------:R-:W-:Y:S01]  /*bf40*/  IMAD R147, R68, 0x2, R145 ;  /* 0x0000000244937824 */ /* 0x000fe200078e0291 */
[----:B------:R-:W-:Y:S02]  /*bf50*/  LEA R44, P2, R71, R160, 0x1 ;  /* 0x000000a0472c7211 */ /* 0x000fe400078408ff */
[----:B------:R-:W-:Y:S02]  /*bf60*/  LEA.HI.X.SX32 R47, R53, R168, 0x1, P3 ;  /* 0x000000a8352f7211 */ /* 0x000fe400018f0eff */
[----:B---3--:R-:W-:Y:S02]  /*bf70*/  LEA R50, P3, R59, R160, 0x1 ;  /* 0x000000a03b327211 */ /* 0x008fe400078608ff */
[-C--:B------:R-:W-:Y:S02]  /*bf80*/  LEA.HI.X.SX32 R45, R71, R168.reuse, 0x1, P2 ;  /* 0x000000a8472d7211 */ /* 0x080fe400010f0eff */
[----:B------:R-:W-:Y:S02]  /*bf90*/  LEA.HI.X.SX32 R51, R59, R168, 0x1, P3 ;  /* 0x000000a83b337211 */ /* 0x000fe400018f0eff */
[----:B------:R-:W-:-:S02]  /*bfa0*/  LEA R48, P2, R57, R160, 0x1 ;  /* 0x000000a039307211 */ /* 0x000fc400078408ff */
[----:B------:R-:W-:Y:S02]  /*bfb0*/  LEA R58, P3, R65, R160, 0x1 ;  /* 0x000000a0413a7211 */ /* 0x000fe400078608ff */
[-C--:B------:R-:W-:Y:S01]  /*bfc0*/  LEA.HI.X.SX32 R53, R55, R168.reuse, 0x1, P1 ;  /* 0x000000a837357211 */ /* 0x080fe200008f0eff */
[----:B------:R-:W2:Y:S01]  /*bfd0*/  LDS.128 R28, [R93] ;  /* 0x000000005d1c7984 */ /* 0x000ea20000000c00 */
[----:B------:R-:W-:Y:S02]  /*bfe0*/  LEA.HI.X.SX32 R49, R57, R168, 0x1, P2 ;  /* 0x000000a839317211 */ /* 0x000fe400010f0eff */
[----:B------:R-:W-:Y:S01]  /*bff0*/  LEA R54, P1, R61, R160, 0x1 ;  /* 0x000000a03d367211 */ /* 0x000fe200078208ff */
[----:B------:R-:W-:Y:S01]  /*c000*/  LDS.128 R32, [R93+0x800] ;  /* 0x000800005d207984 */ /* 0x000fe20000000c00 */
[----:B------:R-:W-:Y:S01]  /*c010*/  LEA.HI.X.SX32 R59, R65, R168, 0x1, P3 ;  /* 0x000000a8413b7211 */ /* 0x000fe200018f0eff */
[----:B------:R-:W-:Y:S01]  /*c020*/  BAR.SYNC.DEFER_BLOCKING 0x0 ;  /* 0x0000000000007b1d */ /* 0x000fe20000010000 */
[----:B------:R-:W-:-:S02]  /*c030*/  LEA R56, P2, R63, R160, 0x1 ;  /* 0x000000a03f387211 */ /* 0x000fc400078408ff */
[----:B------:R-:W-:Y:S02]  /*c040*/  LEA R64, P3, R83, R160, 0x1 ;  /* 0x000000a053407211 */ /* 0x000fe400078608ff */
[-C--:B------:R-:W-:Y:S02]  /*c050*/  LEA.HI.X.SX32 R55, R61, R168.reuse, 0x1, P1 ;  /* 0x000000a83d377211 */ /* 0x080fe400008f0eff */
[----:B------:R-:W-:Y:S02]  /*c060*/  LEA.HI.X.SX32 R57, R63, R168, 0x1, P2 ;  /* 0x000000a83f397211 */ /* 0x000fe400010f0eff */
[----:B------:R-:W-:Y:S02]  /*c070*/  LEA R60, P1, R67, R160, 0x1 ;  /* 0x000000a0433c7211 */ /* 0x000fe400078208ff */
[----:B------:R-:W-:Y:S02]  /*c080*/  LEA.HI.X.SX32 R65, R83, R168, 0x1, P3 ;  /* 0x000000a853417211 */ /* 0x000fe400018f0eff */
[----:B------:R-:W-:-:S02]  /*c090*/  LEA R62, P2, R81, R160, 0x1 ;  /* 0x000000a0513e7211 */ /* 0x000fc400078408ff */
[----:B------:R-:W-:Y:S02]  /*c0a0*/  LEA R66, P3, R89, R160, 0x1 ;  /* 0x000000a059427211 */ /* 0x000fe400078608ff */
[-C--:B------:R-:W-:Y:S02]  /*c0b0*/  LEA.HI.X.SX32 R61, R67, R168.reuse, 0x1, P1 ;  /* 0x000000a8433d7211 */ /* 0x080fe400008f0eff */
[-C--:B------:R-:W-:Y:S02]  /*c0c0*/  LEA.HI.X.SX32 R63, R81, R168.reuse, 0x1, P2 ;  /* 0x000000a8513f7211 */ /* 0x080fe400010f0eff */
[----:B------:R-:W-:Y:S02]  /*c0d0*/  LEA.HI.X.SX32 R67, R89, R168, 0x1, P3 ;  /* 0x000000a859437211 */ /* 0x000fe400018f0eff */
[-C--:B------:R-:W-:Y:S01]  /*c0e0*/  LEA R70, P2, R87, R160.reuse, 0x1 ;  /* 0x000000a057467211 */ /* 0x080fe200078408ff */
[----:B------:R-:W-:Y:S01]  /*c0f0*/  STS.128 [R3], R20 ;  /* 0x0000001403007388 */ /* 0x000fe20000000c00 */
[----:B------:R-:W-:-:S02]  /*c100*/  LEA R76, P3, R97, R160, 0x1 ;  /* 0x000000a0614c7211 */ /* 0x000fc400078608ff */
[----:B------:R-:W-:Y:S01]  /*c110*/  LEA R72, P1, R85, R160, 0x1 ;  /* 0x000000a055487211 */ /* 0x000fe200078208ff */
[----:B------:R-:W-:Y:S01]  /*c120*/  STS.128 [R3+0x400], R24 ;  /* 0x0004001803007388 */ /* 0x000fe20000000c00 */
[-C--:B------:R-:W-:Y:S02]  /*c130*/  LEA.HI.X.SX32 R71, R87, R168.reuse, 0x1, P2 ;  /* 0x000000a857477211 */ /* 0x080fe400010f0eff */
[----:B------:R-:W-:Y:S01]  /*c140*/  LEA.HI.X.SX32 R77, R97, R168, 0x1, P3 ;  /* 0x000000a8614d7211 */ /* 0x000fe200018f0eff */
[----:B------:R-:W-:Y:S01]  /*c150*/  BAR.SYNC.DEFER_BLOCKING 0x0 ;  /* 0x0000000000007b1d */ /* 0x000fe20000010000 */
[-C--:B------:R-:W-:Y:S02]  /*c160*/  LEA R74, P2, R95, R160.reuse, 0x1 ;  /* 0x000000a05f4a7211 */ /* 0x080fe400078408ff */
[----:B------:R-:W-:Y:S02]  /*c170*/  LEA R80, P3, R103, R160, 0x1 ;  /* 0x000000a067507211 */ /* 0x000fe400078608ff */
[----:B------:R-:W-:-:S02]  /*c180*/  LEA.HI.X.SX32 R73, R85, R168, 0x1, P1 ;  /* 0x000000a855497211 */ /* 0x000fc400008f0eff */
[----:B------:R-:W-:Y:S02]  /*c190*/  LEA R78, P1, R91, R160, 0x1 ;  /* 0x000000a05b4e7211 */ /* 0x000fe400078208ff */
[-C--:B------:R-:W-:Y:S02]  /*c1a0*/  LEA.HI.X.SX32 R75, R95, R168.reuse, 0x1, P2 ;  /* 0x000000a85f4b7211 */ /* 0x080fe400010f0eff */
[----:B------:R-:W-:Y:S02]  /*c1b0*/  LEA.HI.X.SX32 R81, R103, R168, 0x1, P3 ;  /* 0x000000a867517211 */ /* 0x000fe400018f0eff */
[-C--:B------:R-:W-:Y:S02]  /*c1c0*/  LEA R82, P2, R101, R160.reuse, 0x1 ;  /* 0x000000a065527211 */ /* 0x080fe400078408ff */
[----:B------:R-:W-:Y:S02]  /*c1d0*/  LEA R86, P3, R109, R160, 0x1 ;  /* 0x000000a06d567211 */ /* 0x000fe400078608ff */
[----:B------:R-:W-:-:S02]  /*c1e0*/  LEA R149, R68, R147, 0x1 ;  /* 0x0000009344957211 */ /* 0x000fc400078e08ff */
[----:B------:R-:W-:Y:S02]  /*c1f0*/  LEA.HI.X.SX32 R79, R91, R168, 0x1, P1 ;  /* 0x000000a85b4f7211 */ /* 0x000fe400008f0eff */
[----:B------:R-:W-:Y:S01]  /*c200*/  LEA R84, P1, R99, R160, 0x1 ;  /* 0x000000a063547211 */ /* 0x000fe200078208ff */
[----:B------:R-:W-:Y:S01]  /*c210*/  IMAD R151, R68, 0x2, R149 ;  /* 0x0000000244977824 */ /* 0x000fe200078e0295 */
[-C--:B------:R-:W-:Y:S01]  /*c220*/  LEA.HI.X.SX32 R83, R101, R168.reuse, 0x1, P2 ;  /* 0x000000a865537211 */ /* 0x080fe200010f0eff */
[----:B------:R-:W3:Y:S01]  /*c230*/  LDS.128 R20, [R93] ;  /* 0x000000005d147984 */ /* 0x000ee20000000c00 */
[----:B------:R-:W-:Y:S02]  /*c240*/  LEA.HI.X.SX32 R87, R109, R168, 0x1, P3 ;  /* 0x000000a86d577211 */ /* 0x000fe400018f0eff */
[-C--:B------:R-:W-:Y:S01]  /*c250*/  LEA R88, P2, R107, R160.reuse, 0x1 ;  /* 0x000000a06b587211 */ /* 0x080fe200078408ff */
[----:B0-----:R0:W-:Y:S01]  /*c260*/  STG.E.U16 desc[UR8][R36.64], R16 ;  /* 0x0000001024007986 */ /* 0x0011e2000c101508 */
[----:B------:R-:W-:-:S02]  /*c270*/  LEA R96, P3, R115, R160, 0x1 ;  /* 0x000000a073607211 */ /* 0x000fc400078608ff */
[----:B------:R-:W-:Y:S02]  /*c280*/  LEA.HI.X.SX32 R85, R99, R168, 0x1, P1 ;  /* 0x000000a863557211 */ /* 0x000fe400008f0eff */
[----:B------:R-:W-:Y:S02]  /*c290*/  LEA R90, P1, R105, R160, 0x1 ;  /* 0x000000a0695a7211 */ /* 0x000fe400078208ff */
[-C--:B------:R-:W-:Y:S02]  /*c2a0*/  LEA.HI.X.SX32 R89, R107, R168.reuse, 0x1, P2 ;  /* 0x000000a86b597211 */ /* 0x080fe400010f0eff */
[----:B------:R-:W-:Y:S02]  /*c2b0*/  LEA.HI.X.SX32 R97, R115, R168, 0x1, P3 ;  /* 0x000000a873617211 */ /* 0x000fe400018f0eff */
[-C--:B------:R-:W-:Y:S02]  /*c2c0*/  LEA R98, P2, R113, R160.reuse, 0x1 ;  /* 0x000000a071627211 */ /* 0x080fe400078408ff */
[----:B------:R-:W-:-:S02]  /*c2d0*/  LEA R102, P3, R121, R160, 0x1 ;  /* 0x000000a079667211 */ /* 0x000fc400078608ff */
[C---:B------:R-:W-:Y:S02]  /*c2e0*/  LEA R153, R68.reuse, R151, 0x1 ;  /* 0x0000009744997211 */ /* 0x040fe400078e08ff */
[----:B------:R-:W-:Y:S02]  /*c2f0*/  LEA.HI.X.SX32 R91, R105, R168, 0x1, P1 ;  /* 0x000000a8695b7211 */ /* 0x000fe400008f0eff */
[----:B------:R-:W-:Y:S01]  /*c300*/  LEA R94, P1, R111, R160, 0x1 ;  /* 0x000000a06f5e7211 */ /* 0x000fe200078208ff */
[----:B------:R-:W-:Y:S01]  /*c310*/  IMAD R155, R68, 0x2, R153 ;  /* 0x00000002449b7824 */ /* 0x000fe200078e0299 */
[-C--:B------:R-:W-:Y:S02]  /*c320*/  LEA.HI.X.SX32 R99, R113, R168.reuse, 0x1, P2 ;  /* 0x000000a871637211 */ /* 0x080fe400010f0eff */
[----:B------:R-:W-:Y:S02]  /*c330*/  LEA.HI.X.SX32 R103, R121, R168, 0x1, P3 ;  /* 0x000000a879677211 */ /* 0x000fe400018f0eff */
[----:B------:R-:W-:-:S02]  /*c340*/  LEA R100, P2, R119, R160, 0x1 ;  /* 0x000000a077647211 */ /* 0x000fc400078408ff */
[----:B------:R-:W-:Y:S02]  /*c350*/  LEA R106, P3, R127, R160, 0x1 ;  /* 0x000000a07f6a7211 */ /* 0x000fe400078608ff */
[----:B------:R-:W-:Y:S02]  /*c360*/  LEA.HI.X.SX32 R95, R111, R168, 0x1, P1 ;  /* 0x000000a86f5f7211 */ /* 0x000fe400008f0eff */
[----:B------:R-:W-:Y:S02]  /*c370*/  LEA R104, P1, R117, R160, 0x1 ;  /* 0x000000a075687211 */ /* 0x000fe400078208ff */
[-C--:B------:R-:W-:Y:S02]  /*c380*/  LEA.HI.X.SX32 R101, R119, R168.reuse, 0x1, P2 ;  /* 0x000000a877657211 */ /* 0x080fe400010f0eff */
[----:B------:R-:W-:Y:S02]  /*c390*/  LEA.HI.X.SX32 R107, R127, R168, 0x1, P3 ;  /* 0x000000a87f6b7211 */ /* 0x000fe400018f0eff */
[----:B------:R-:W-:-:S02]  /*c3a0*/  LEA R108, P2, R125, R160, 0x1 ;  /* 0x000000a07d6c7211 */ /* 0x000fc400078408ff */
[----:B------:R-:W-:Y:S02]  /*c3b0*/  LEA R112, P3, R133, R160, 0x1 ;  /* 0x000000a085707211 */ /* 0x000fe400078608ff */
[C---:B------:R-:W-:Y:S02]  /*c3c0*/  LEA R157, R68.reuse, R155, 0x1 ;  /* 0x0000009b449d7211 */ /* 0x040fe400078e08ff */
[----:B------:R-:W-:Y:S02]  /*c3d0*/  LEA.HI.X.SX32 R105, R117, R168, 0x1, P1 ;  /* 0x000000a875697211 */ /* 0x000fe400008f0eff */
[----:B------:R-:W-:Y:S01]  /*c3e0*/  LEA R110, P1, R123, R160, 0x1 ;  /* 0x000000a07b6e7211 */ /* 0x000fe200078208ff */
[----:B------:R-:W-:Y:S01]  /*c3f0*/  IMAD R159, R68, 0x2, R157 ;  /* 0x00000002449f7824 */ /* 0x000fe200078e029d */
[-C--:B------:R-:W-:Y:S02]  /*c400*/  LEA.HI.X.SX32 R109, R125, R168.reuse, 0x1, P2 ;  /* 0x000000a87d6d7211 */ /* 0x080fe400010f0eff */
[----:B------:R-:W-:-:S02]  /*c410*/  LEA.HI.X.SX32 R113, R133, R168, 0x1, P3 ;  /* 0x000000a885717211 */ /* 0x000fc400018f0eff */
[-C--:B------:R-:W-:Y:S02]  /*c420*/  LEA R114, P2, R131, R160.reuse, 0x1 ;  /* 0x000000a083727211 */ /* 0x080fe400078408ff */
[----:B------:R-:W-:Y:S02]  /*c430*/  LEA R122, P3, R139, R160, 0x1 ;  /* 0x000000a08b7a7211 */ /* 0x000fe400078608ff */
[-C--:B------:R-:W-:Y:S02]  /*c440*/  LEA.HI.X.SX32 R111, R123, R168.reuse, 0x1, P1 ;  /* 0x000000a87b6f7211 */ /* 0x080fe400008f0eff */
[-C--:B------:R-:W-:Y:S02]  /*c450*/  LEA.HI.X.SX32 R115, R131, R168.reuse, 0x1, P2 ;  /* 0x000000a883737211 */ /* 0x080fe400010f0eff */
[----:B------:R-:W-:Y:S02]  /*c460*/  LEA.HI.X.SX32 R123, R139, R168, 0x1, P3 ;  /* 0x000000a88b7b7211 */ /* 0x000fe400018f0eff */
[----:B------:R-:W-:-:S02]  /*c470*/  LEA R118, P2, R137, R160, 0x1 ;  /* 0x000000a089767211 */ /* 0x000fc400078408ff */
[----:B------:R-:W-:Y:S02]  /*c480*/  LEA R126, P3, R145, R160, 0x1 ;  /* 0x000000a0917e7211 */ /* 0x000fe400078608ff */
[C---:B------:R-:W-:Y:S02]  /*c490*/  LEA R161, R68.reuse, R159, 0x1 ;  /* 0x0000009f44a17211 */ /* 0x040fe400078e08ff */
[-C--:B------:R-:W-:Y:S02]  /*c4a0*/  LEA.HI.X.SX32 R119, R137, R168.reuse, 0x1, P2 ;  /* 0x000000a889777211 */ /* 0x080fe400010f0eff */
[----:B------:R-:W-:Y:S01]  /*c4b0*/  LEA.HI.X.SX32 R127, R145, R168, 0x1, P3 ;  /* 0x000000a8917f7211 */ /* 0x000fe200018f0eff */
[----:B------:R-:W-:Y:S01]  /*c4c0*/  IMAD R145, R68, 0x2, R161 ;  /* 0x0000000244917824 */ /* 0x000fe200078e02a1 */
[-C--:B------:R-:W-:Y:S02]  /*c4d0*/  LEA R124, P2, R143, R160.reuse, 0x1 ;  /* 0x000000a08f7c7211 */ /* 0x080fe400078408ff */
[----:B------:R-:W-:-:S02]  /*c4e0*/  LEA R116, P1, R129, R160, 0x1 ;  /* 0x000000a081747211 */ /* 0x000fc400078208ff */
[----:B------:R-:W-:Y:S02]  /*c4f0*/  LEA.HI.X.SX32 R125, R143, R168, 0x1, P2 ;  /* 0x000000a88f7d7211 */ /* 0x000fe400010f0eff */
[----:B------:R-:W-:Y:S02]  /*c500*/  LEA R132, P2, R149, R160, 0x1 ;  /* 0x000000a095847211 */ /* 0x000fe400078408ff */
[C---:B------:R-:W-:Y:S02]  /*c510*/  LEA R163, R68.reuse, R145, 0x1 ;  /* 0x0000009144a37211 */ /* 0x040fe400078e08ff */
[-C--:B------:R-:W-:Y:S02]  /*c520*/  LEA.HI.X.SX32 R117, R129, R168.reuse, 0x1, P1 ;  /* 0x000000a881757211 */ /* 0x080fe400008f0eff */
[----:B------:R-:W-:Y:S01]  /*c530*/  LEA.HI.X.SX32 R133, R149, R168, 0x1, P2 ;  /* 0x000000a895857211 */ /* 0x000fe200010f0eff */
[----:B------:R-:W-:Y:S01]  /*c540*/  IMAD R149, R68, 0x2, R163 ;  /* 0x0000000244957824 */ /* 0x000fe200078e02a3 */
[----:B------:R-:W-:-:S02]  /*c550*/  LEA R120, P1, R135, R160, 0x1 ;  /* 0x000000a087787211 */ /* 0x000fc400078208ff */
[----:B------:R-:W-:Y:S02]  /*c560*/  LEA R130, P3, R151, R160, 0x1 ;  /* 0x000000a097827211 */ /* 0x000fe400078608ff */
[-C--:B------:R-:W-:Y:S02]  /*c570*/  LEA.HI.X.SX32 R121, R135, R168.reuse, 0x1, P1 ;  /* 0x000000a887797211 */ /* 0x080fe400008f0eff */
[----:B------:R-:W-:Y:S02]  /*c580*/  LEA.HI.X.SX32 R131, R151, R168, 0x1, P3 ;  /* 0x000000a897837211 */ /* 0x000fe400018f0eff */
[-C--:B------:R-:W-:Y:S02]  /*c590*/  LEA R128, P1, R141, R160.reuse, 0x1 ;  /* 0x000000a08d807211 */ /* 0x080fe400078208ff */
[----:B------:R-:W-:Y:S02]  /*c5a0*/  LEA R138, P2, R155, R160, 0x1 ;  /* 0x000000a09b8a7211 */ /* 0x000fe400078408ff */
[----:B------:R-:W-:-:S02]  /*c5b0*/  LEA R151, R68, R149, 0x1 ;  /* 0x0000009544977211 */ /* 0x000fc400078e08ff */
[-C--:B------:R-:W-:Y:S02]  /*c5c0*/  LEA.HI.X.SX32 R129, R141, R168.reuse, 0x1, P1 ;  /* 0x000000a88d817211 */ /* 0x080fe400008f0eff */
[----:B------:R-:W-:Y:S01]  /*c5d0*/  LEA.HI.X.SX32 R139, R155, R168, 0x1, P2 ;  /* 0x000000a89b8b7211 */ /* 0x000fe200010f0eff */
[----:B------:R-:W-:Y:S01]  /*c5e0*/  IMAD R155, R68, 0x2, R151 ;  /* 0x00000002449b7824 */ /* 0x000fe200078e0297 */
[-C--:B------:R-:W-:Y:S02]  /*c5f0*/  LEA R134, P1, R147, R160.reuse, 0x1 ;  /* 0x000000a093867211 */ /* 0x080fe400078208ff */
[----:B------:R-:W-:Y:S02]  /*c600*/  LEA R140, P3, R157, R160, 0x1 ;  /* 0x000000a09d8c7211 */ /* 0x000fe400078608ff */
[-C--:B------:R-:W-:Y:S02]  /*c610*/  LEA.HI.X.SX32 R135, R147, R168.reuse, 0x1, P1 ;  /* 0x000000a893877211 */ /* 0x080fe400008f0eff */
[----:B------:R-:W-:-:S02]  /*c620*/  LEA.HI.X.SX32 R141, R157, R168, 0x1, P3 ;  /* 0x000000a89d8d7211 */ /* 0x000fc400018f0eff */
[-C--:B------:R-:W-:Y:S02]  /*c630*/  LEA R136, P1, R153, R160.reuse, 0x1 ;  /* 0x000000a099887211 */ /* 0x080fe400078208ff */
[----:B------:R-:W-:Y:S02]  /*c640*/  LEA R146, P2, R161, R160, 0x1 ;  /* 0x000000a0a1927211 */ /* 0x000fe400078408ff */
[C---:B------:R-:W-:Y:S02]  /*c650*/  LEA R157, R68.reuse, R155, 0x1 ;  /* 0x0000009b449d7211 */ /* 0x040fe400078e08ff */
[-C--:B------:R-:W-:Y:S02]  /*c660*/  LEA.HI.X.SX32 R137, R153, R168.reuse, 0x1, P1 ;  /* 0x000000a899897211 */ /* 0x080fe400008f0eff */
[----:B------:R-:W-:Y:S01]  /*c670*/  LEA.HI.X.SX32 R147, R161, R168, 0x1, P2 ;  /* 0x000000a8a1937211 */ /* 0x000fe200010f0eff */
[----:B------:R-:W-:Y:S01]  /*c680*/  IMAD R161, R68, 0x2, R157 ;  /* 0x0000000244a17824 */ /* 0x000fe200078e029d */
[----:B------:R-:W-:-:S02]  /*c690*/  LEA R142, P1, R159, R160, 0x1 ;  /* 0x000000a09f8e7211 */ /* 0x000fc400078208ff */
[----:B------:R-:W-:Y:S02]  /*c6a0*/  LEA R144, P3, R145, R160, 0x1 ;  /* 0x000000a091907211 */ /* 0x000fe400078608ff */
[----:B------:R-:W-:Y:S02]  /*c6b0*/  LEA.HI.X.SX32 R143, R159, R168, 0x1, P1 ;  /* 0x000000a89f8f7211 */ /* 0x000fe400008f0eff */
[C---:B------:R-:W-:Y:S02]  /*c6c0*/  LEA R152, P1, R163.reuse, R160, 0x1 ;  /* 0x000000a0a3987211 */ /* 0x040fe400078208ff */
[C---:B------:R-:W-:Y:S02]  /*c6d0*/  LEA R165, R68.reuse, R161, 0x1 ;  /* 0x000000a144a57211 */ /* 0x040fe400078e08ff */
[-C--:B------:R-:W-:Y:S02]  /*c6e0*/  LEA.HI.X.SX32 R153, R163, R168.reuse, 0x1, P1 ;  /* 0x000000a8a3997211 */ /* 0x080fe400008f0eff */
[----:B------:R-:W-:Y:S01]  /*c6f0*/  LEA.HI.X.SX32 R145, R145, R168, 0x1, P3 ;  /* 0x000000a891917211 */ /* 0x000fe200018f0eff */
[----:B------:R-:W-:Y:S01]  /*c700*/  IMAD R163, R68, 0x2, R165 ;  /* 0x0000000244a37824 */ /* 0x000fe200078e02a5 */
        /* <DEDUP_REMOVED lines=8> */
[----:B------:R-:W-:Y:S02]  /*c790*/  LEA R154, P3, R161, R160, 0x1 ;  /* 0x000000a0a19a7211 */ /* 0x000fe400078608ff */
[-C--:B------:R-:W-:Y:S02]  /*c7a0*/  LEA.HI.X.SX32 R159, R155, R168.reuse, 0x1, P1 ;  /* 0x000000a89b9f7211 */ /* 0x080fe400008f0eff */
[-C--:B------:R-:W-:Y:S02]  /*c7b0*/  LEA.HI.X.SX32 R157, R157, R168.reuse, 0x1, P2 ;  /* 0x000000a89d9d7211 */ /* 0x080fe400010f0eff */
[----:B------:R-:W-:Y:S02]  /*c7c0*/  LEA.HI.X.SX32 R155, R161, R168, 0x1, P3 ;  /* 0x000000a8a19b7211 */ /* 0x000fe400018f0eff */
[-C--:B------:R-:W-:Y:S02]  /*c7d0*/  LEA R166, P1, R165, R160.reuse, 0x1 ;  /* 0x000000a0a5a67211 */ /* 0x080fe400078208ff */
[----:B------:R-:W-:-:S02]  /*c7e0*/  LEA R164, P2, R163, R160, 0x1 ;  /* 0x000000a0a3a47211 */ /* 0x000fc400078408ff */
[-C--:B------:R-:W-:Y:S02]  /*c7f0*/  LEA R162, P3, R169, R160.reuse, 0x1 ;  /* 0x000000a0a9a27211 */ /* 0x080fe400078608ff */
[C---:B------:R-:W-:Y:S02]  /*c800*/  LEA R160, P4, R68.reuse, R160, 0x1 ;  /* 0x000000a044a07211 */ /* 0x040fe400078808ff */
[----:B0-----:R-:W-:Y:S02]  /*c810*/  PRMT R37, R17, 0x7632, R37 ;  /* 0x0000763211257816 */ /* 0x001fe40000000025 */
[----:B------:R-:W-:Y:S02]  /*c820*/  LEA.HI.X.SX32 R161, R68, R168, 0x1, P4 ;  /* 0x000000a844a17211 */ /* 0x000fe400020f0eff */
[----:B------:R-:W-:Y:S02]  /*c830*/  PRMT R68, R16, 0x7632, R68 ;  /* 0x0000763210447816 */ /* 0x000fe40000000044 */
[----:B------:R-:W-:-:S02]  /*c840*/  PRMT R24, R19, 0x7632, R24 ;  /* 0x0000763213187816 */ /* 0x000fc40000000018 */
[----:B-1----:R-:W-:Y:S01]  /*c850*/  PRMT R27, R8, 0x7632, R27 ;  /* 0x00007632081b7816 */ /* 0x002fe2000000001b */
[----:B------:R0:W-:Y:S01]  /*c860*/  STG.E.U16 desc[UR8][R38.64], R68 ;  /* 0x0000004426007986 */ /* 0x0001e2000c101508 */
[----:B------:R-:W-:Y:S02]  /*c870*/  PRMT R3, R9, 0x7632, R3 ;  /* 0x0000763209037816 */ /* 0x000fe40000000003 */
[----:B------:R-:W-:Y:S01]  /*c880*/  PRMT R16, R10, 0x7632, R16 ;  /* 0x000076320a107816 */ /* 0x000fe20000000010 */
[----:B------:R2:W-:Y:S01]  /*c890*/  STG.E.U16 desc[UR8][R40.64], R17 ;  /* 0x0000001128007986 */ /* 0x0005e2000c101508 */
[----:B------:R-:W-:Y:S02]  /*c8a0*/  PRMT R36, R11, 0x7632, R36 ;  /* 0x000076320b247816 */ /* 0x000fe40000000024 */
[-C--:B------:R-:W-:Y:S01]  /*c8b0*/  LEA.HI.X.SX32 R167, R165, R168.reuse, 0x1, P1 ;  /* 0x000000a8a5a77211 */ /* 0x080fe200008f0eff */
[----:B------:R1:W-:Y:S01]  /*c8c0*/  STG.E.U16 desc[UR8][R42.64], R37 ;  /* 0x000000252a007986 */ /* 0x0003e2000c101508 */
[----:B------:R-:W-:-:S02]  /*c8d0*/  LEA.HI.X.SX32 R165, R163, R168, 0x1, P2 ;  /* 0x000000a8a3a57211 */ /* 0x000fc400010f0eff */
[----:B------:R-:W-:Y:S01]  /*c8e0*/  LEA.HI.X.SX32 R163, R169, R168, 0x1, P3 ;  /* 0x000000a8a9a37211 */ /* 0x000fe200018f0eff */
[----:B------:R3:W-:Y:S01]  /*c8f0*/  STG.E.U16 desc[UR8][R44.64], R18 ;  /* 0x000000122c007986 */ /* 0x0007e2000c101508 */
[----:B0-----:R-:W-:Y:S02]  /*c900*/  PRMT R39, R18, 0x7632, R39 ;  /* 0x0000763212277816 */ /* 0x001fe40000000027 */
[----:B------:R-:W-:Y:S02]  /*c910*/  ISETP.GE.U32.AND P1, PT, R92, 0x40, PT ;  /* 0x000000405c00780c */ /* 0x000fe40003f26070 */
[----:B--2---:R-:W-:Y:S01]  /*c920*/  PRMT R17, R28, 0x7632, R17 ;  /* 0x000076321c117816 */ /* 0x004fe20000000011 */
[----:B------:R0:W-:Y:S01]  /*c930*/  STG.E.U16 desc[UR8][R46.64], R39 ;  /* 0x000000272e007986 */ /* 0x0001e2000c101508 */
[----:B------:R-:W-:Y:S02]  /*c940*/  PRMT R40, R31, 0x7632, R40 ;  /* 0x000076321f287816 */ /* 0x000fe40000000028 */
[----:B-1----:R-:W-:Y:S01]  /*c950*/  PRMT R37, R29, 0x7632, R37 ;  /* 0x000076321d257816 */ /* 0x002fe20000000025 */
[----:B------:R1:W-:Y:S01]  /*c960*/  STG.E.U16 desc[UR8][R52.64], R19 ;  /* 0x0000001334007986 */ /* 0x0003e2000c101508 */
[----:B------:R-:W-:-:S02]  /*c970*/  PRMT R42, R30, 0x7632, R42 ;  /* 0x000076321e2a7816 */ /* 0x000fc4000000002a */
[----:B---3--:R-:W-:Y:S01]  /*c980*/  PRMT R44, R20, 0x7632, R44 ;  /* 0x00007632142c7816 */ /* 0x008fe2000000002c */
[----:B------:R2:W-:Y:S04]  /*c990*/  STG.E.U16 desc[UR8][R48.64], R24 ;  /* 0x0000001830007986 */ /* 0x0005e8000c101508 */
[----:B------:R3:W-:Y:S01]  /*c9a0*/  STG.E.U16 desc[UR8][R50.64], R8 ;  /* 0x0000000832007986 */ /* 0x0007e2000c101508 */
[----:B0-----:R-:W-:-:S03]  /*c9b0*/  PRMT R47, R21, 0x7632, R47 ;  /* 0x00007632152f7816 */ /* 0x001fc6000000002f */
[----:B------:R0:W-:Y:S01]  /*c9c0*/  STG.E.U16 desc[UR8][R54.64], R27 ;  /* 0x0000001b36007986 */ /* 0x0001e2000c101508 */
[----:B-1----:R-:W-:-:S03]  /*c9d0*/  PRMT R53, R5, 0x7632, R53 ;  /* 0x0000763205357816 */ /* 0x002fc60000000035 */
[----:B------:R1:W-:Y:S01]  /*c9e0*/  STG.E.U16 desc[UR8][R56.64], R9 ;  /* 0x0000000938007986 */ /* 0x0003e2000c101508 */
[----:B--2---:R-:W-:-:S03]  /*c9f0*/  PRMT R48, R22, 0x7632, R48 ;  /* 0x0000763216307816 */ /* 0x004fc60000000030 */
[----:B------:R2:W-:Y:S01]  /*ca00*/  STG.E.U16 desc[UR8][R58.64], R3 ;  /* 0x000000033a007986 */ /* 0x0005e2000c101508 */
[----:B---3--:R-:W-:-:S03]  /*ca10*/  PRMT R50, R23, 0x7632, R50 ;  /* 0x0000763217327816 */ /* 0x008fc60000000032 */
[----:B------:R3:W-:Y:S01]  /*ca20*/  STG.E.U16 desc[UR8][R60.64], R10 ;  /* 0x0000000a3c007986 */ /* 0x0007e2000c101508 */
[----:B0-----:R-:W-:-:S03]  /*ca30*/  PRMT R55, R4, 0x7632, R55 ;  /* 0x0000763204377816 */ /* 0x001fc60000000037 */
[----:B------:R0:W-:Y:S01]  /*ca40*/  STG.E.U16 desc[UR8][R62.64], R16 ;  /* 0x000000103e007986 */ /* 0x0001e2000c101508 */
[----:B-1----:R-:W-:-:S03]  /*ca50*/  PRMT R57, R6, 0x7632, R57 ;  /* 0x0000763206397816 */ /* 0x002fc60000000039 */
[----:B------:R1:W-:Y:S01]  /*ca60*/  STG.E.U16 desc[UR8][R64.64], R11 ;  /* 0x0000000b40007986 */ /* 0x0003e2000c101508 */
[----:B--2---:R-:W-:-:S03]  /*ca70*/  PRMT R3, R32, 0x7632, R3 ;  /* 0x0000763220037816 */ /* 0x004fc60000000003 */
[----:B------:R-:W2:Y:S01]  /*ca80*/  LDS.128 R8, [R93+0x800] ;  /* 0x000800005d087984 */ /* 0x000ea20000000c00 */
[----:B---3--:R-:W-:Y:S02]  /*ca90*/  PRMT R60, R7, 0x7632, R60 ;  /* 0x00007632073c7816 */ /* 0x008fe4000000003c */
[----:B------:R-:W-:Y:S01]  /*caa0*/  PRMT R61, R12, 0x7632, R61 ;  /* 0x000076320c3d7816 */ /* 0x000fe2000000003d */
[----:B------:R3:W-:Y:S01]  /*cab0*/  STG.E.U16 desc[UR8][R72.64], R36 ;  /* 0x0000002448007986 */ /* 0x0007e2000c101508 */
[----:B0-----:R-:W-:-:S03]  /*cac0*/  PRMT R62, R13, 0x7632, R62 ;  /* 0x000076320d3e7816 */ /* 0x001fc6000000003e */
[----:B------:R0:W-:Y:S01]  /*cad0*/  STG.E.U16 desc[UR8][R70.64], R28 ;  /* 0x0000001c46007986 */ /* 0x0001e2000c101508 */
[----:B-1----:R-:W-:-:S03]  /*cae0*/  PRMT R65, R15, 0x7632, R65 ;  /* 0x000076320f417816 */ /* 0x002fc60000000041 */
[----:B------:R1:W-:Y:S04]  /*caf0*/  STG.E.U16 desc[UR8][R66.64], R17 ;  /* 0x0000001142007986 */ /* 0x0003e8000c101508 */
[----:B------:R-:W-:Y:S01]  /*cb00*/  STG.E.U16 desc[UR8][R78.64], R29 ;  /* 0x0000001d4e007986 */ /* 0x000fe2000c101508 */
[----:B---3--:R-:W-:-:S03]  /*cb10*/  PRMT R72, R34, 0x7632, R72 ;  /* 0x0000763222487816 */ /* 0x008fc60000000048 */
[----:B------:R3:W-:Y:S01]  /*cb20*/  STG.E.U16 desc[UR8][R74.64], R37 ;  /* 0x000000254a007986 */ /* 0x0007e2000c101508 */
[----:B0-----:R-:W-:-:S03]  /*cb30*/  PRMT R71, R33, 0x7632, R71 ;  /* 0x0000763221477816 */ /* 0x001fc60000000047 */
[----:B------:R0:W-:Y:S01]  /*cb40*/  STG.E.U16 desc[UR8][R76.64], R30 ;  /* 0x0000001e4c007986 */ /* 0x0001e2000c101508 */
[----:B-1----:R-:W-:-:S03]  /*cb50*/  PRMT R67, R14, 0x7632, R67 ;  /* 0x000076320e437816 */ /* 0x002fc60000000043 */
[----:B------:R-:W-:Y:S04]  /*cb60*/  STG.E.U16 desc[UR8][R84.64], R42 ;  /* 0x0000002a54007986 */ /* 0x000fe8000c101508 */
[----:B------:R1:W-:Y:S01]  /*cb70*/  STG.E.U16 desc[UR8][R82.64], R31 ;  /* 0x0000001f52007986 */ /* 0x0003e2000c101508 */
[----:B---3--:R-:W-:-:S03]  /*cb80*/  PRMT R74, R35, 0x7632, R74 ;  /* 0x00007632234a7816 */ /* 0x008fc6000000004a */
[----:B------:R3:W-:Y:S04]  /*cb90*/  STG.E.U16 desc[UR8][R80.64], R40 ;  /* 0x0000002850007986 */ /* 0x0007e8000c101508 */
[----:B------:R-:W-:Y:S01]  /*cba0*/  STG.E.U16 desc[UR8][R90.64], R20 ;  /* 0x000000145a007986 */ /* 0x000fe2000c101508 */
[----:B--2---:R-:W-:Y:S02]  /*cbb0*/  PRMT R79, R8, 0x7632, R79 ;  /* 0x00007632084f7816 */ /* 0x004fe4000000004f */
[----:B0-----:R-:W-:Y:S01]  /*cbc0*/  PRMT R77, R9, 0x7632, R77 ;  /* 0x00007632094d7816 */ /* 0x001fe2000000004d */
[----:B------:R-:W-:Y:S01]  /*cbd0*/  STG.E.U16 desc[UR8][R88.64], R44 ;  /* 0x0000002c58007986 */ /* 0x000fe2000c101508 */
[----:B-1----:R-:W-:-:S03]  /*cbe0*/  PRMT R82, R10, 0x7632, R82 ;  /* 0x000076320a527816 */ /* 0x002fc60000000052 */
[----:B------:R-:W-:Y:S01]  /*cbf0*/  STG.E.U16 desc[UR8][R86.64], R21 ;  /* 0x0000001556007986 */ /* 0x000fe2000c101508 */
[----:B---3--:R-:W-:-:S03]  /*cc00*/  PRMT R80, R11, 0x7632, R80 ;  /* 0x000076320b507816 */ /* 0x008fc60000000050 */
[----:B------:R-:W-:Y:S04]  /*cc10*/  STG.E.U16 desc[UR8][R94.64], R47 ;  /* 0x0000002f5e007986 */ /* 0x000fe8000c101508 */
[----:B------:R-:W-:Y:S04]  /*cc20*/  STG.E.U16 desc[UR8][R98.64], R22 ;  /* 0x0000001662007986 */ /* 0x000fe8000c101508 */
[----:B------:R-:W-:Y:S04]  /*cc30*/  STG.E.U16 desc[UR8][R96.64], R48 ;  /* 0x0000003060007986 */ /* 0x000fe8000c101508 */
[----:B------:R-:W-:Y:S04]  /*cc40*/  STG.E.U16 desc[UR8][R104.64], R23 ;  /* 0x0000001768007986 */ /* 0x000fe8000c101508 */
[----:B------:R-:W-:Y:S04]  /*cc50*/  STG.E.U16 desc[UR8][R100.64], R50 ;  /* 0x0000003264007986 */ /* 0x000fe8000c101508 */
[----:B------:R0:W-:Y:S04]  /*cc60*/  STG.E.U16 desc[UR8][R102.64], R4 ;  /* 0x0000000466007986 */ /* 0x0001e8000c101508 */
[----:B------:R-:W-:Y:S04]  /*cc70*/  STG.E.U16 desc[UR8][R110.64], R55 ;  /* 0x000000376e007986 */ /* 0x000fe8000c101508 */
[----:B------:R1:W-:Y:S04]  /*cc80*/  STG.E.U16 desc[UR8][R108.64], R5 ;  /* 0x000000056c007986 */ /* 0x0003e8000c101508 */
[----:B------:R-:W-:Y:S01]  /*cc90*/  STG.E.U16 desc[UR8][R106.64], R53 ;  /* 0x000000356a007986 */ /* 0x000fe2000c101508 */
[----:B0-----:R-:W-:-:S03]  /*cca0*/  IMAD.HI R4, R170, 0x4, RZ ;  /* 0x00000004aa047827 */ /* 0x001fc600078e02ff */
[----:B------:R-:W-:Y:S04]  /*ccb0*/  STG.E.U16 desc[UR8][R116.64], R6 ;  /* 0x0000000674007986 */ /* 0x000fe8000c101508 */
[----:B------:R-:W-:Y:S01]  /*ccc0*/  STG.E.U16 desc[UR8][R114.64], R57 ;  /* 0x0000003972007986 */ /* 0x000fe2000c101508 */
[----:B-1----:R-:W-:-:S03]  /*ccd0*/  LOP3.LUT R5, R2, 0xf0, RZ, 0xc0, !PT ;  /* 0x000000f002057812 */ /* 0x002fc600078ec0ff */
[----:B------:R0:W-:Y:S04]  /*cce0*/  STG.E.U16 desc[UR8][R112.64], R7 ;  /* 0x0000000770007986 */ /* 0x0001e8000c101508 */
[----:B------:R-:W-:Y:S04]  /*ccf0*/  STG.E.U16 desc[UR8][R120.64], R60 ;  /* 0x0000003c78007986 */ /* 0x000fe8000c101508 */
[----:B------:R-:W-:Y:S04]  /*cd00*/  STG.E.U16 desc[UR8][R118.64], R12 ;  /* 0x0000000c76007986 */ /* 0x000fe8000c101508 */
[----:B------:R-:W-:Y:S01]  /*cd10*/  STG.E.U16 desc[UR8][R122.64], R61 ;  /* 0x0000003d7a007986 */ /* 0x000fe2000c101508 */
[----:B0-----:R-:W0:Y:S03]  /*cd20*/  LDC.64 R6, c[0x0][0x3a0] ;  /* 0x0000e800ff067b82 */ /* 0x001e260000000a00 */
[----:B------:R-:W-:Y:S04]  /*cd30*/  STG.E.U16 desc[UR8][R128.64], R13 ;  /* 0x0000000d80007986 */ /* 0x000fe8000c101508 */
[----:B------:R-:W-:Y:S04]  /*cd40*/  STG.E.U16 desc[UR8][R124.64], R62 ;  /* 0x0000003e7c007986 */ /* 0x000fe8000c101508 */
[----:B------:R-:W-:Y:S04]  /*cd50*/  STG.E.U16 desc[UR8][R126.64], R14 ;  /* 0x0000000e7e007986 */ /* 0x000fe8000c101508 */
[----:B------:R-:W-:Y:S04]  /*cd60*/  STG.E.U16 desc[UR8][R134.64], R67 ;  /* 0x0000004386007986 */ /* 0x000fe8000c101508 */
[----:B------:R-:W-:Y:S04]  /*cd70*/  STG.E.U16 desc[UR8][R132.64], R15 ;  /* 0x0000000f84007986 */ /* 0x000fe8000c101508 */
[----:B------:R-:W-:Y:S04]  /*cd80*/  STG.E.U16 desc[UR8][R130.64], R65 ;  /* 0x0000004182007986 */ /* 0x000fe8000c101508 */
[----:B------:R-:W-:Y:S04]  /*cd90*/  STG.E.U16 desc[UR8][R136.64], R32 ;  /* 0x0000002088007986 */ /* 0x000fe8000c101508 */
[----:B------:R1:W-:Y:S04]  /*cda0*/  STG.E.U16 desc[UR8][R138.64], R3 ;  /* 0x000000038a007986 */ /* 0x0003e8000c101508 */
[----:B------:R-:W-:Y:S04]  /*cdb0*/  STG.E.U16 desc[UR8][R140.64], R33 ;  /* 0x000000218c007986 */ /* 0x000fe8000c101508 */
[----:B------:R-:W-:Y:S04]  /*cdc0*/  STG.E.U16 desc[UR8][R142.64], R71 ;  /* 0x000000478e007986 */ /* 0x000fe8000c101508 */
[----:B------:R-:W-:Y:S01]  /*cdd0*/  STG.E.U16 desc[UR8][R146.64], R34 ;  /* 0x0000002292007986 */ /* 0x000fe2000c101508 */
[----:B-1----:R-:W-:-:S03]  /*cde0*/  IMAD.SHL.U32 R3, R170, 0x4, RZ ;  /* 0x00000004aa037824 */ /* 0x002fc600078e00ff */
[----:B------:R-:W-:Y:S02]  /*cdf0*/  STG.E.U16 desc[UR8][R144.64], R72 ;  /* 0x0000004890007986 */ /* 0x000fe4000c101508 */
[----:B0-----:R-:W-:Y:S02]  /*ce00*/  IADD3 R2, P2, P3, R3, UR6, R6 ;  /* 0x0000000603027c10 */ /* 0x001fe4000fb5e006 */
[----:B------:R-:W-:Y:S02]  /*ce10*/  STG.E.U16 desc[UR8][R152.64], R35 ;  /* 0x0000002398007986 */ /* 0x000fe4000c101508 */
[----:B------:R-:W-:Y:S02]  /*ce20*/  IADD3.X R3, PT, PT, R4, UR5, R7, P2, P3 ;  /* 0x0000000504037c10 */ /* 0x000fe400097e6407 */
[----:B------:R-:W-:Y:S04]  /*ce30*/  STG.E.U16 desc[UR8][R148.64], R74 ;  /* 0x0000004a94007986 */ /* 0x000fe8000c101508 */
[----:B------:R-:W-:Y:S04]  /*ce40*/  STG.E.U16 desc[UR8][R150.64], R8 ;  /* 0x0000000896007986 */ /* 0x000fe8000c101508 */
[----:B------:R-:W-:Y:S04]  /*ce50*/  STG.E.U16 desc[UR8][R158.64], R79 ;  /* 0x0000004f9e007986 */ /* 0x000fe8000c101508 */
[----:B------:R-:W-:Y:S04]  /*ce60*/  STG.E.U16 desc[UR8][R156.64], R9 ;  /* 0x000000099c007986 */ /* 0x000fe8000c101508 */
[----:B------:R-:W-:Y:S04]  /*ce70*/  STG.E.U16 desc[UR8][R154.64], R77 ;  /* 0x0000004d9a007986 */ /* 0x000fe8000c101508 */
[----:B------:R-:W-:Y:S04]  /*ce80*/  STG.E.U16 desc[UR8][R166.64], R10 ;  /* 0x0000000aa6007986 */ /* 0x000fe8000c101508 */
[----:B------:R-:W-:Y:S04]  /*ce90*/  STG.E.U16 desc[UR8][R164.64], R82 ;  /* 0x00000052a4007986 */ /* 0x000fe8000c101508 */
[----:B------:R-:W-:Y:S04]  /*cea0*/  STG.E.U16 desc[UR8][R162.64], R11 ;  /* 0x0000000ba2007986 */ /* 0x000fe8000c101508 */
[----:B------:R-:W-:Y:S01]  /*ceb0*/  STG.E.U16 desc[UR8][R160.64], R80 ;  /* 0x00000050a0007986 */ /* 0x000fe2000c101508 */
[----:B------:R-:W-:Y:S06]  /*cec0*/  BAR.SYNC.DEFER_BLOCKING 0x0 ;  /* 0x0000000000007b1d */ /* 0x000fec0000010000 */
[----:B------:R-:W-:Y:S02]  /*ced0*/  STSM.16.M88 [R0], R69 ;  /* 0x0000004500007844 */ /* 0x000fe40000000000 */
[----:B------:R-:W-:Y:S06]  /*cee0*/  BAR.SYNC.DEFER_BLOCKING 0x0 ;  /* 0x0000000000007b1d */ /* 0x000fec0000010000 */
[----:B------:R-:W0:Y:S04]  /*cef0*/  LDSM.16.M88 R5, [R5+UR64] ;  /* 0x000000400505783b */ /* 0x000e280008000000 */
[----:B0-----:R0:W-:Y:S01]  /*cf00*/  @!P1 STG.E desc[UR8][R2.64], R5 ;  /* 0x0000000502009986 */ /* 0x0011e2000c101908 */
[----:B------:R-:W-:Y:S06]  /*cf10*/  BAR.SYNC.DEFER_BLOCKING 0x0 ;  /* 0x0000000000007b1d */ /* 0x000fec0000010000 */
[----:B------:R-:W-:Y:S05]  /*cf20*/  @P0 BRA `(.L_x_20) ;  /* 0x0000000000a00947 */ /* 0x000fea0003800000 */
[----:B------:R-:W1:Y:S01]  /*cf30*/  S2UR UR5, SR_CgaCtaId ;  /* 0x00000000000579c3 */ /* 0x000e620000008800 */
[----:B------:R-:W-:Y:S01]  /*cf40*/  NOP ;  /* 0x0000000000007918 */ /* 0x000fe20000000000 */
[----:B------:R-:W-:Y:S01]  /*cf50*/  UMOV UR4, 0x50 ;  /* 0x0000005000047882 */ /* 0x000fe20000000000 */
[----:B------:R-:W-:Y:S01]  /*cf60*/  MOV R0, UR65 ;  /* 0x0000004100007c02 */ /* 0x000fe20008000f00 */
[----:B------:R-:W-:Y:S02]  /*cf70*/  HFMA2 R7, -RZ, RZ, 0, 5.9604644775390625e-08 ;  /* 0x00000001ff077431 */ /* 0x000fe400000001ff */
[----:B0-----:R-:W-:Y:S01]  /*cf80*/  IMAD.MOV.U32 R3, RZ, RZ, 0xff ;  /* 0x000000ffff037424 */ /* 0x001fe200078e00ff */
[----:B------:R-:W-:-:S04]  /*cf90*/  LOP3.LUT R0, R0, 0xffff, RZ, 0xc0, !PT ;  /* 0x0000ffff00007812 */ /* 0x000fc800078ec0ff */
[----:B------:R-:W-:-:S05]  /*cfa0*/  SHF.R.U32.HI R0, RZ, 0x5, R0 ;  /* 0x00000005ff007819 */ /* 0x000fca0000011600 */
[----:B------:R-:W-:Y:S01]  /*cfb0*/  VIADD R2, R0, 0x10 ;  /* 0x0000001000027836 */ /* 0x000fe20000000000 */
[----:B------:R-:W-:Y:S01]  /*cfc0*/  SHF.L.U32 R0, R3, R0, RZ ;  /* 0x0000000003007219 */ /* 0x000fe200000006ff */
[----:B-1----:R-:W-:-:S03]  /*cfd0*/  ULEA UR6, UR5, UR4, 0x18 ;  /* 0x0000000405067291 */ /* 0x002fc6000f8ec0ff */
[----:B------:R-:W-:-:S04]  /*cfe0*/  SHF.L.U32 R3, R7, R2, RZ ;  /* 0x0000000207037219 */ /* 0x000fc800000006ff */
[----:B------:R-:W-:Y:S02]  /*cff0*/  LOP3.LUT R0, R3, R0, RZ, 0xfc, !PT ;  /* 0x0000000003007212 */ /* 0x000fe400078efcff */
[----:B------:R-:W0:Y:S02]  /*d000*/  LDS R5, [UR6] ;  /* 0x00000006ff057984 */ /* 0x000e240008000800 */
[C---:B------:R-:W-:Y:S02]  /*d010*/  LOP3.LUT R2, R0.reuse, 0xffff, RZ, 0xc0, !PT ;  /* 0x0000ffff00027812 */ /* 0x040fe400078ec0ff */
[----:B0-----:R-:W-:-:S04]  /*d020*/  LOP3.LUT R3, R0, 0xffff, R5, 0x80, !PT ;  /* 0x0000ffff00037812 */ /* 0x001fc800078e8005 */
[----:B------:R-:W-:-:S13]  /*d030*/  ISETP.NE.AND P0, PT, R3, R2, PT ;  /* 0x000000020300720c */ /* 0x000fda0003f05270 */
[----:B------:R-:W-:Y:S05]  /*d040*/  @P0 BRA `(.L_x_21) ;  /* 0x0000000000500947 */ /* 0x000fea0003800000 */
[----:B------:R-:W-:Y:S02]  /*d050*/  SHF.R.U32.HI R5, RZ, 0x10, R5 ;  /* 0x00000010ff057819 */ /* 0x000fe40000011605 */
[----:B------:R-:W-:-:S04]  /*d060*/  SHF.R.U32.HI R2, RZ, 0x10, R0 ;  /* 0x00000010ff027819 */ /* 0x000fc80000011600 */
[----:B------:R-:W-:-:S04]  /*d070*/  LOP3.LUT R5, R5, R2, RZ, 0xc0, !PT ;  /* 0x0000000205057212 */ /* 0x000fc800078ec0ff */
[----:B------:R-:W-:-:S13]  /*d080*/  ISETP.NE.AND P0, PT, R5, R2, PT ;  /* 0x000000020500720c */ /* 0x000fda0003f05270 */
[----:B------:R-:W-:Y:S05]  /*d090*/  @P0 BRA `(.L_x_22) ;  /* 0x0000000000300947 */ /* 0x000fea0003800000 */
[----:B------:R-:W-:Y:S01]  /*d0a0*/  R2UR UR4, R0 ;  /* 0x00000000000472ca */ /* 0x000fe200000e0000 */
[----:B------:R-:W-:Y:S01]  /*d0b0*/  VOTEU.ANY UR5, UPT, PT ;  /* 0x0000000000057886 */ /* 0x000fe200038e0100 */
[----:B------:R-:W0:Y:S01]  /*d0c0*/  S2R R0, SR_LANEID ;  /* 0x0000000000007919 */ /* 0x000e220000000000 */
[----:B------:R-:W-:-:S10]  /*d0d0*/  UFLO.U32 UR5, UR5 ;  /* 0x00000005000572bd */ /* 0x000fd400080e0000 */
[----:B------:R-:W-:-:S06]  /*d0e0*/  ULOP3.LUT UR4, URZ, UR4, URZ, 0x33, !UPT ;  /* 0x00000004ff047292 */ /* 0x000fcc000f8e33ff */
[----:B------:R-:W-:-:S04]  /*d0f0*/  MOV R2, UR4 ;  /* 0x0000000400027c02 */ /* 0x000fc80008000f00 */
[----:B------:R-:W1:Y:S02]  /*d100*/  REDUX UR7, R2 ;  /* 0x00000000020773c4 */ /* 0x000e640000000000 */
[----:B------:R2:W-:Y:S01]  /*d110*/  UTCATOMSWS.AND URZ, UR4 ;  /* 0x0000000400ff79e3 */ /* 0x0005e20008000000 */
[----:B0-----:R-:W-:Y:S01]  /*d120*/  ISETP.EQ.U32.AND P0, PT, R0, UR5, PT ;  /* 0x0000000500007c0c */ /* 0x001fe2000bf02070 */
[----:B-1----:R-:W-:-:S12]  /*d130*/  IMAD.U32 R0, RZ, RZ, UR7 ;  /* 0x00000007ff007e24 */ /* 0x002fd8000f8e00ff */
[----:B------:R2:W-:Y:S01]  /*d140*/  @P0 ATOMS.AND RZ, [UR6], R0 ;  /* 0x00000000ffff098c */ /* 0x0005e2000a800006 */
[----:B------:R-:W-:Y:S05]  /*d150*/  BRA `(.L_x_20) ;  /* 0x0000000000147947 */ /* 0x000fea0003800000 */
.L_x_22:
[----:B------:R-:W-:-:S07]  /*d160*/  MOV R2, 0xd180 ;  /* 0x0000d18000027802 */ /* 0x000fce0000000f00 */
[----:B------:R-:W-:Y:S05]  /*d170*/  CALL.REL.NOINC `($__internal_0_$__cuda_sm10x_tcgen05_guardrail_trap_col_being_dealloced_not_returned_by_alloc) ;  /* 0x0000000000447944 */ /* 0x000fea0003c00000 */
[----:B------:R-:W-:Y:S05]  /*d180*/  BRA `(.L_x_20) ;  /* 0x0000000000087947 */ /* 0x000fea0003800000 */
.L_x_21:
[----:B------:R-:W-:-:S07]  /*d190*/  MOV R2, 0xd1b0 ;  /* 0x0000d1b000027802 */ /* 0x000fce0000000f00 */
[----:B------:R-:W-:Y:S05]  /*d1a0*/  CALL.REL.NOINC `($__internal_2_$__cuda_sm10x_tcgen05_guardrail_trap_unallocated_columns_being_dealloced) ;  /* 0x0000000000507944 */ /* 0x000fea0003c00000 */
.L_x_20:
[----:B------:R-:W-:Y:S01]  /*d1b0*/  NOP ;  /* 0x0000000000007918 */ /* 0x000fe20000000000 */
[----:B--2---:R-:W-:Y:S05]  /*d1c0*/  EXIT ;  /* 0x000000000000794d */ /* 0x004fea0003800000 */
.L_x_8:
[----:B------:R-:W1:Y:S02]  /*d1d0*/  SYNCS.PHASECHK.TRANS64.TRYWAIT P4, [UR64+0x8000], RZ ;  /* 0x008000ffff0075a7 */ /* 0x000e640008081140 */
[----:B-1----:R-:W-:Y:S05]  /*d1e0*/  @!P4 BRA `(.L_x_8) ;  /* 0xfffffffc00f8c947 */ /* 0x002fea000383ffff */
[----:B------:R-:W-:Y:S05]  /*d1f0*/  BRA `(.L_x_7) ;  /* 0xffffff6c00e87947 */ /* 0x000fea000383ffff */
.L_x_14:
[----:B------:R-:W1:Y:S02]  /*d200*/  SYNCS.PHASECHK.TRANS64.TRYWAIT P2, [UR64+0x10010], RZ ;  /* 0x010010ffff0075a7 */ /* 0x000e640008041140 */
[----:B-1----:R-:W-:Y:S05]  /*d210*/  @!P2 BRA `(.L_x_14) ;  /* 0xfffffffc00f8a947 */ /* 0x002fea000383ffff */
[----:B------:R-:W-:Y:S05]  /*d220*/  BRA `(.L_x_23) ;  /* 0xffffffb4001c7947 */ /* 0x000fea000383ffff */
.L_x_15:
[----:B------:R-:W1:Y:S02]  /*d230*/  SYNCS.PHASECHK.TRANS64.TRYWAIT P2, [UR67], R26 ;  /* 0x0000001aff0075a7 */ /* 0x000e640008041143 */
[----:B-1----:R-:W-:Y:S05]  /*d240*/  @!P2 BRA `(.L_x_15) ;  /* 0xfffffffc00f8a947 */ /* 0x002fea000383ffff */
[----:B------:R-:W-:Y:S05]  /*d250*/  BRA `(.L_x_24) ;  /* 0xffffffc000007947 */ /* 0x000fea000383ffff */
.L_x_19:
[----:B------:R-:W0:Y:S02]  /*d260*/  SYNCS.PHASECHK.TRANS64.TRYWAIT P3, [UR67], R4 ;  /* 0x00000004ff0075a7 */ /* 0x000e240008061143 */
[----:B0-----:R-:W-:Y:S05]  /*d270*/  @!P3 BRA `(.L_x_19) ;  /* 0xfffffffc00f8b947 */ /* 0x001fea000383ffff */
[----:B------:R-:W-:Y:S05]  /*d280*/  BRA `(.L_x_18) ;  /* 0xffffffd400c07947 */ /* 0x000fea000383ffff */
        .weak           $__internal_0_$__cuda_sm10x_tcgen05_guardrail_trap_col_being_dealloced_not_returned_by_alloc
        .type           $__internal_0_$__cuda_sm10x_tcgen05_guardrail_trap_col_being_dealloced_not_returned_by_alloc,@function
        .size           $__internal_0_$__cuda_sm10x_tcgen05_guardrail_trap_col_being_dealloced_not_returned_by_alloc,($__internal_1_$__cuda_sm10x_tcgen05_guardrail_trap_phase_invalid_during_alloc - $__internal_0_$__cuda_sm10x_tcgen05_guardrail_trap_col_being_dealloced_not_returned_by_alloc)
$__internal_0_$__cuda_sm10x_tcgen05_guardrail_trap_col_being_dealloced_not_returned_by_alloc:
[----:B------:R-:W-:Y:S05]  /*d290*/  BPT.TRAP 0x1 ;  /* 0x000000040000795c */ /* 0x000fea0000300000 */
[----:B------:R-:W-:-:S04]  /*d2a0*/  MOV R3, 0x0 ;  /* 0x0000000000037802 */ /* 0x000fc80000000f00 */
[----:B------:R-:W-:Y:S05]  /*d2b0*/  RET.REL.NODEC R2 `(attn_fwd) ;  /* 0xffffff2c02507950 */ /* 0x000fea0003c3ffff */
        .weak           $__internal_1_$__cuda_sm10x_tcgen05_guardrail_trap_phase_invalid_during_alloc
        .type           $__internal_1_$__cuda_sm10x_tcgen05_guardrail_trap_phase_invalid_during_alloc,@function
        .size           $__internal_1_$__cuda_sm10x_tcgen05_guardrail_trap_phase_invalid_during_alloc,($__internal_2_$__cuda_sm10x_tcgen05_guardrail_trap_unallocated_columns_being_dealloced - $__internal_1_$__cuda_sm10x_tcgen05_guardrail_trap_phase_invalid_during_alloc)
$__internal_1_$__cuda_sm10x_tcgen05_guardrail_trap_phase_invalid_during_alloc:
[----:B------:R-:W-:Y:S05]  /*d2c0*/  BPT.TRAP 0x1 ;  /* 0x000000040000795c */ /* 0x000fea0000300000 */
[----:B------:R-:W-:-:S04]  /*d2d0*/  IMAD.MOV.U32 R3, RZ, RZ, 0x0 ;  /* 0x00000000ff037424 */ /* 0x000fc800078e00ff */
[----:B------:R-:W-:Y:S05]  /*d2e0*/  RET.REL.NODEC R2 `(attn_fwd) ;  /* 0xffffff2c02447950 */ /* 0x000fea0003c3ffff */
        .weak           $__internal_2_$__cuda_sm10x_tcgen05_guardrail_trap_unallocated_columns_being_dealloced
        .type           $__internal_2_$__cuda_sm10x_tcgen05_guardrail_trap_unallocated_columns_being_dealloced,@function
        .size           $__internal_2_$__cuda_sm10x_tcgen05_guardrail_trap_unallocated_columns_being_dealloced,(.L_x_28 - $__internal_2_$__cuda_sm10x_tcgen05_guardrail_trap_unallocated_columns_being_dealloced)
$__internal_2_$__cuda_sm10x_tcgen05_guardrail_trap_unallocated_columns_being_dealloced:
[----:B------:R-:W-:Y:S05]  /*d2f0*/  BPT.TRAP 0x1 ;  /* 0x000000040000795c */ /* 0x000fea0000300000 */
[----:B------:R-:W-:-:S04]  /*d300*/  HFMA2 R3, -RZ, RZ, 0, 0 ;  /* 0x00000000ff037431 */ /* 0x000fc800000001ff */
[----:B------:R-:W-:Y:S05]  /*d310*/  RET.REL.NODEC R2 `(attn_fwd) ;  /* 0xffffff2c02387950 */ /* 0x000fea0003c3ffff */
.L_x_25:
[----:B------:R-:W-:-:S00]  /*d320*/  BRA `(.L_x_25) ;  /* 0xfffffffc00fc7947 */ /* 0x000fc0000383ffff */
[----:B------:R-:W-:-:S00]  /*d330*/  NOP ;  /* 0x0000000000007918 */ /* 0x000fc00000000000 */
        /* <DEDUP_REMOVED lines=12> */
.L_x_28:


//--------------------- .nv.global.init           --------------------------
	.section	.nv.global.init,"aw",@progbits
.nv.global.init:
	.type		_$_str,@object
	.size		_$_str,(.L_3 - _$_str)
_$_str:
        /*0000*/ 	.byte	0x5f, 0x5f, 0x43, 0x55, 0x44, 0x41, 0x5f, 0x46, 0x54, 0x5a, 0x00
.L_3:


//--------------------- .nv.shared.attn_fwd       --------------------------
	.section	.nv.shared.attn_fwd,"aw",@nobits
	.sectionflags	@""
	.align	16
	.zero		1024


//--------------------- .nv.shared.reserved.0     --------------------------
	.section	.nv.shared.reserved.0,"aw",@nobits
	.align	8
	.weak		__nv_reservedSMEM_offset_0_alias
	.size		__nv_reservedSMEM_offset_0_alias, 0, 64
	.other		__nv_reservedSMEM_offset_0_alias,@"STO_CUDA_RESERVED_SHARED STV_DEFAULT"
__nv_reservedSMEM_offset_0_alias:
	.zero		0
.nv.shared.reserved.0:
	.zero		64
	.weak		__nv_reservedSMEM_allocation_phase
	.type		__nv_reservedSMEM_allocation_phase,@object
	.size		__nv_reservedSMEM_allocation_phase,(.L_0 - __nv_reservedSMEM_allocation_phase)
__nv_reservedSMEM_allocation_phase:
	.zero		1
.L_0:
	.zero		7
	.weak		__nv_reservedSMEM_devtool_atexit_pc
	.type		__nv_reservedSMEM_devtool_atexit_pc,@object
	.size		__nv_reservedSMEM_devtool_atexit_pc,(__nv_reservedSMEM_allocation_mask - __nv_reservedSMEM_devtool_atexit_pc)
__nv_reservedSMEM_devtool_atexit_pc:
	.zero		8
	.weak		__nv_reservedSMEM_allocation_mask
	.type		__nv_reservedSMEM_allocation_mask,@object
	.size		__nv_reservedSMEM_allocation_mask,(.L_2 - __nv_reservedSMEM_allocation_mask)
__nv_reservedSMEM_allocation_mask:
	.zero		4
.L_2:


//--------------------- .nv.constant0.attn_fwd    --------------------------
	.section	.nv.constant0.attn_fwd,"a",@progbits
	.sectionflags	@""
	.align	4
.nv.constant0.attn_fwd:
	.zero		1032


//--------------------- SYMBOLS --------------------------

	.type		.nv.reservedSmem.offset0,@object
	.size		.nv.reservedSmem.offset0,0x4
	.type		.nv.reservedSmem.cap,@object
	.size		.nv.reservedSmem.cap,0x4
